// auto-generated by cutlass_sweep.gemm — config: {"arch": "sm_90", "cluster_m": 1, "cluster_n": 2, "dtype": "fp32", "dtype_b": "fp32", "layout": "nt", "stages": 0, "tile_k": 32, "tile_m": 128, "tile_n": 64}
#include "cutlass/cutlass.h"
#include "cutlass/gemm/collective/collective_builder.hpp"
#include "cutlass/gemm/device/gemm_universal_adapter.h"
#include "cutlass/gemm/kernel/gemm_universal.hpp"
#include "cutlass/epilogue/collective/collective_builder.hpp"

using ElemA = float;
using ElemB = float;
using ElemCD = float;
using Acc  = float;
using TileShape    = cute::Shape<cute::_128, cute::_64, cute::_32>;
using ClusterShape = cute::Shape<cute::_1, cute::_2, cute::_1>;

using CollectiveEpilogue = typename cutlass::epilogue::collective::CollectiveBuilder<
    cutlass::arch::Sm90, cutlass::arch::OpClassTensorOp,
    TileShape, ClusterShape,
    cutlass::epilogue::collective::EpilogueTileAuto,
    Acc, Acc,
    ElemCD, cutlass::layout::RowMajor, 128 / cutlass::sizeof_bits<ElemCD>::value,
    ElemCD, cutlass::layout::RowMajor, 128 / cutlass::sizeof_bits<ElemCD>::value,
    cutlass::epilogue::collective::EpilogueScheduleAuto
  >::CollectiveOp;

using CollectiveMainloop = typename cutlass::gemm::collective::CollectiveBuilder<
    cutlass::arch::Sm90, cutlass::arch::OpClassTensorOp,
    ElemA, cutlass::layout::RowMajor, 128 / cutlass::sizeof_bits<ElemA>::value,
    ElemB, cutlass::layout::ColumnMajor, 128 / cutlass::sizeof_bits<ElemB>::value,
    Acc,
    TileShape, ClusterShape,
    cutlass::gemm::collective::StageCountAutoCarveout<static_cast<int>(sizeof(typename CollectiveEpilogue::SharedStorage))>,
    cutlass::gemm::collective::KernelScheduleAuto
  >::CollectiveOp;

using GemmKernel = cutlass::gemm::kernel::GemmUniversal<
    cute::Shape<int,int,int,int>,
    CollectiveMainloop,
    CollectiveEpilogue
>;
using Gemm = cutlass::gemm::device::GemmUniversalAdapter<GemmKernel>;

// Force the device kernel symbol into the cubin without needing a host main.
auto* _anchor = &cutlass::device_kernel<GemmKernel>;


// ===== COMPILED SASS (sm_90a) =====

	.target	sm_90a

	.elftype	@"ET_EXEC"


//--------------------- .note.nv.tkinfo           --------------------------
	.section	.note.nv.tkinfo,"",@"SHT_NOTE"
	.sectionflags	@"SHF_NOTE_NV_TKINFO"
	.tkinfo
        /*0018*/ 	.word	0x00000002
        /*0030*/ 	.string	""
        /*0030*/ 	.string	"ptxas"
        /*0030*/ 	.string	"Cuda compilation tools, release 13.0, V13.0.88"
        /*0030*/ 	.string	"Build cuda_13.0.r13.0/compiler.36424714_0"
        /*0030*/ 	.string	"-arch sm_90a -m 64 "



//--------------------- .note.nv.cuinfo           --------------------------
	.section	.note.nv.cuinfo,"",@"SHT_NOTE"
	.sectionflags	@"SHF_NOTE_NV_CUINFO"
        /*0018*/ 	.short	0x0002
        /*001a*/ 	.short	0x005a
        /*001c*/ 	.short	0x0082
	.zero		2


//--------------------- .nv.info                  --------------------------
	.section	.nv.info,"",@"SHT_CUDA_INFO"
	.align	4


	//----- nvinfo : EIATTR_REGCOUNT
	.align		4
        /*0000*/ 	.byte	0x04, 0x2f
        /*0002*/ 	.short	(.L_15 - .L_14)
	.align		4
.L_14:
        /*0004*/ 	.word	index@(_ZN7cutlass13device_kernelINS_4gemm6kernel13GemmUniversalIN4cute5tupleIJiiiiEEENS1_10collective13CollectiveMmaINS1_34MainloopSm90TmaGmmaWarpSpecializedILi9ENS5_IJNS4_1CILi1EEENSA_ILi2EEESB_EEENS1_35KernelTmaWarpSpecializedCooperativeEEENS5_IJNSA_ILi128EEENSA_ILi64EEENSA_ILi32EEEEEEfNS5_IJlSB_lEEEfSK_NS4_8TiledMMAINS4_8MMA_AtomIJNS4_4SM904GMMA29MMA_64x64x8_F32TF32TF32_SS_TNILNSO_7ScaleInE1ELSQ_1EEEEEENS4_6LayoutINS5_IJSC_SB_SB_EEENS5_IJSB_NSA_ILi0EEESV_EEEEENS5_IJNS4_10UnderscoreESY_SY_EEEEENS4_23SM90_TMA_LOAD_MULTICASTENS4_14ComposedLayoutINS4_7SwizzleILi3ELi4ELi3EEENS4_18smem_ptr_flag_bitsILi32EEENST_INS5_IJNSA_ILi8EEESI_EEENS5_IJSI_SB_EEEEEEEvNS4_8identityENS4_13SM90_TMA_LOADES1B_vS1C_EENS_8epilogue10collective6detail29Sm90TmaWarpSpecializedAdapterINS1G_15DefaultEpilogueIfSK_SK_NS1F_6thread17LinearCombinationIfLi1EffLNS1K_9ScaleType4KindE0ELNS_15FloatRoundStyleE2EfEENS1_15EpilogueDefaultEEEEEvvEEEEvNT_6ParamsE)
        /*0008*/ 	.word	0x000000a8


	//----- nvinfo : EIATTR_FRAME_SIZE
	.align		4
.L_15:
        /*000c*/ 	.byte	0x04, 0x11
        /*000e*/ 	.short	(.L_17 - .L_16)
	.align		4
.L_16:
        /*0010*/ 	.word	index@(_ZN7cutlass13device_kernelINS_4gemm6kernel13GemmUniversalIN4cute5tupleIJiiiiEEENS1_10collective13CollectiveMmaINS1_34MainloopSm90TmaGmmaWarpSpecializedILi9ENS5_IJNS4_1CILi1EEENSA_ILi2EEESB_EEENS1_35KernelTmaWarpSpecializedCooperativeEEENS5_IJNSA_ILi128EEENSA_ILi64EEENSA_ILi32EEEEEEfNS5_IJlSB_lEEEfSK_NS4_8TiledMMAINS4_8MMA_AtomIJNS4_4SM904GMMA29MMA_64x64x8_F32TF32TF32_SS_TNILNSO_7ScaleInE1ELSQ_1EEEEEENS4_6LayoutINS5_IJSC_SB_SB_EEENS5_IJSB_NSA_ILi0EEESV_EEEEENS5_IJNS4_10UnderscoreESY_SY_EEEEENS4_23SM90_TMA_LOAD_MULTICASTENS4_14ComposedLayoutINS4_7SwizzleILi3ELi4ELi3EEENS4_18smem_ptr_flag_bitsILi32EEENST_INS5_IJNSA_ILi8EEESI_EEENS5_IJSI_SB_EEEEEEEvNS4_8identityENS4_13SM90_TMA_LOADES1B_vS1C_EENS_8epilogue10collective6detail29Sm90TmaWarpSpecializedAdapterINS1G_15DefaultEpilogueIfSK_SK_NS1F_6thread17LinearCombinationIfLi1EffLNS1K_9ScaleType4KindE0ELNS_15FloatRoundStyleE2EfEENS1_15EpilogueDefaultEEEEEvvEEEEvNT_6ParamsE)
        /*0014*/ 	.word	0x00000000


	//----- nvinfo : EIATTR_MIN_STACK_SIZE
	.align		4
.L_17:
        /*0018*/ 	.byte	0x04, 0x12
        /*001a*/ 	.short	(.L_19 - .L_18)
	.align		4
.L_18:
        /*001c*/ 	.word	index@(_ZN7cutlass13device_kernelINS_4gemm6kernel13GemmUniversalIN4cute5tupleIJiiiiEEENS1_10collective13CollectiveMmaINS1_34MainloopSm90TmaGmmaWarpSpecializedILi9ENS5_IJNS4_1CILi1EEENSA_ILi2EEESB_EEENS1_35KernelTmaWarpSpecializedCooperativeEEENS5_IJNSA_ILi128EEENSA_ILi64EEENSA_ILi32EEEEEEfNS5_IJlSB_lEEEfSK_NS4_8TiledMMAINS4_8MMA_AtomIJNS4_4SM904GMMA29MMA_64x64x8_F32TF32TF32_SS_TNILNSO_7ScaleInE1ELSQ_1EEEEEENS4_6LayoutINS5_IJSC_SB_SB_EEENS5_IJSB_NSA_ILi0EEESV_EEEEENS5_IJNS4_10UnderscoreESY_SY_EEEEENS4_23SM90_TMA_LOAD_MULTICASTENS4_14ComposedLayoutINS4_7SwizzleILi3ELi4ELi3EEENS4_18smem_ptr_flag_bitsILi32EEENST_INS5_IJNSA_ILi8EEESI_EEENS5_IJSI_SB_EEEEEEEvNS4_8identityENS4_13SM90_TMA_LOADES1B_vS1C_EENS_8epilogue10collective6detail29Sm90TmaWarpSpecializedAdapterINS1G_15DefaultEpilogueIfSK_SK_NS1F_6thread17LinearCombinationIfLi1EffLNS1K_9ScaleType4KindE0ELNS_15FloatRoundStyleE2EfEENS1_15EpilogueDefaultEEEEEvvEEEEvNT_6ParamsE)
        /*0020*/ 	.word	0x00000000
.L_19:


//--------------------- .nv.compat                --------------------------
	.section	.nv.compat,"",@"SHT_CUDA_COMPAT_INFO"
	.align	4
        /*0000*/ 	.byte	0x02, 0x09, 0x01, 0x00, 0x02, 0x02, 0x04, 0x00, 0x02, 0x05, 0x05, 0x00, 0x03, 0x07, 0x01, 0x01
        /*0010*/ 	.byte	0x02, 0x03, 0x01, 0x00, 0x02, 0x06, 0x01, 0x00, 0x04, 0x0b, 0x08, 0x00, 0x00, 0x00, 0x00, 0x00
        /*0020*/ 	.byte	0x00, 0x00, 0x00, 0x00


//--------------------- .nv.info._ZN7cutlass13device_kernelINS_4gemm6kernel13GemmUniversalIN4cute5tupleIJiiiiEEENS1_10collective13CollectiveMmaINS1_34MainloopSm90TmaGmmaWarpSpecializedILi9ENS5_IJNS4_1CILi1EEENSA_ILi2EEESB_EEENS1_35KernelTmaWarpSpecializedCooperativeEEENS5_IJNSA_ILi128EEENSA_ILi64EEENSA_ILi32EEEEEEfNS5_IJlSB_lEEEfSK_NS4_8TiledMMAINS4_8MMA_AtomIJNS4_4SM904GMMA29MMA_64x64x8_F32TF32TF32_SS_TNILNSO_7ScaleInE1ELSQ_1EEEEEENS4_6LayoutINS5_IJSC_SB_SB_EEENS5_IJSB_NSA_ILi0EEESV_EEEEENS5_IJNS4_10UnderscoreESY_SY_EEEEENS4_23SM90_TMA_LOAD_MULTICASTENS4_14ComposedLayoutINS4_7SwizzleILi3ELi4ELi3EEENS4_18smem_ptr_flag_bitsILi32EEENST_INS5_IJNSA_ILi8EEESI_EEENS5_IJSI_SB_EEEEEEEvNS4_8identityENS4_13SM90_TMA_LOADES1B_vS1C_EENS_8epilogue10collective6detail29Sm90TmaWarpSpecializedAdapterINS1G_15DefaultEpilogueIfSK_SK_NS1F_6thread17LinearCombinationIfLi1EffLNS1K_9ScaleType4KindE0ELNS_15FloatRoundStyleE2EfEENS1_15EpilogueDefaultEEEEEvvEEEEvNT_6ParamsE --------------------------
	.section	.nv.info._ZN7cutlass13device_kernelINS_4gemm6kernel13GemmUniversalIN4cute5tupleIJiiiiEEENS1_10collective13CollectiveMmaINS1_34MainloopSm90TmaGmmaWarpSpecializedILi9ENS5_IJNS4_1CILi1EEENSA_ILi2EEESB_EEENS1_35KernelTmaWarpSpecializedCooperativeEEENS5_IJNSA_ILi128EEENSA_ILi64EEENSA_ILi32EEEEEEfNS5_IJlSB_lEEEfSK_NS4_8TiledMMAINS4_8MMA_AtomIJNS4_4SM904GMMA29MMA_64x64x8_F32TF32TF32_SS_TNILNSO_7ScaleInE1ELSQ_1EEEEEENS4_6LayoutINS5_IJSC_SB_SB_EEENS5_IJSB_NSA_ILi0EEESV_EEEEENS5_IJNS4_10UnderscoreESY_SY_EEEEENS4_23SM90_TMA_LOAD_MULTICASTENS4_14ComposedLayoutINS4_7SwizzleILi3ELi4ELi3EEENS4_18smem_ptr_flag_bitsILi32EEENST_INS5_IJNSA_ILi8EEESI_EEENS5_IJSI_SB_EEEEEEEvNS4_8identityENS4_13SM90_TMA_LOADES1B_vS1C_EENS_8epilogue10collective6detail29Sm90TmaWarpSpecializedAdapterINS1G_15DefaultEpilogueIfSK_SK_NS1F_6thread17LinearCombinationIfLi1EffLNS1K_9ScaleType4KindE0ELNS_15FloatRoundStyleE2EfEENS1_15EpilogueDefaultEEEEEvvEEEEvNT_6ParamsE,"",@"SHT_CUDA_INFO"
	.sectionflags	@""
	.align	4


	//----- nvinfo : EIATTR_CUDA_API_VERSION
	.align		4
        /*0000*/ 	.byte	0x04, 0x37
        /*0002*/ 	.short	(.L_21 - .L_20)
.L_20:
        /*0004*/ 	.word	0x00000082


	//----- nvinfo : EIATTR_KPARAM_INFO
	.align		4
.L_21:
        /*0008*/ 	.byte	0x04, 0x17
        /*000a*/ 	.short	(.L_23 - .L_22)
.L_22:
        /*000c*/ 	.word	0x00000000
        /*0010*/ 	.short	0x0000
        /*0012*/ 	.short	0x0070
        /*0014*/ 	.byte	0x00, 0xf0, 0x01, 0x10


	//----- nvinfo : EIATTR_SPARSE_MMA_MASK
	.align		4
.L_23:
        /*0018*/ 	.byte	0x03, 0x50
        /*001a*/ 	.short	0x0000


	//----- nvinfo : EIATTR_MAXREG_COUNT
	.align		4
        /*001c*/ 	.byte	0x03, 0x1b
        /*001e*/ 	.short	0x00a8


	//----- nvinfo : EIATTR_NUM_BARRIERS
	.align		4
        /*0020*/ 	.byte	0x02, 0x4c
        /*0022*/ 	.byte	0x01
	.zero		1


	//----- nvinfo : EIATTR_EXTERNS
	.align		4
        /*0024*/ 	.byte	0x04, 0x0f
        /*0026*/ 	.short	(.L_25 - .L_24)


	//   ....[0]....
	.align		4
.L_24:
        /*0028*/ 	.word	index@(__assertfail)


	//----- nvinfo : EIATTR_MERCURY_ISA_VERSION
	.align		4
.L_25:
        /*002c*/ 	.byte	0x03, 0x5f
        /*002e*/ 	.short	0x0101


	//----- nvinfo : EIATTR_INT_WARP_WIDE_INSTR_OFFSETS
	.align		4
        /*0030*/ 	.byte	0x04, 0x31
        /*0032*/ 	.short	(.L_27 - .L_26)


	//   ....[0]....
.L_26:
        /*0034*/ 	.word	0x00000540


	//   ....[1]....
        /*0038*/ 	.word	0x00000560


	//   ....[2]....
        /*003c*/ 	.word	0x00000710


	//----- nvinfo : EIATTR_COOP_GROUP_MASK_REGIDS
	.align		4
.L_27:
        /*0040*/ 	.byte	0x04, 0x29
        /*0042*/ 	.short	(.L_29 - .L_28)


	//   ....[0]....
.L_28:
        /*0044*/ 	.word	0xffffffff


	//   ....[1]....
        /*0048*/ 	.word	0xffffffff


	//   ....[2]....
        /*004c*/ 	.word	0xffffffff


	//   ....[3]....
        /*0050*/ 	.word	0xffffffff


	//   ....[4]....
        /*0054*/ 	.word	0xffffffff


	//   ....[5]....
        /*0058*/ 	.word	0xffffffff


	//----- nvinfo : EIATTR_COOP_GROUP_INSTR_OFFSETS
	.align		4
.L_29:
        /*005c*/ 	.byte	0x04, 0x28
        /*005e*/ 	.short	(.L_31 - .L_30)


	//   ....[0]....
.L_30:
        /*0060*/ 	.word	0x00000060


	//   ....[1]....
        /*0064*/ 	.word	0x00000070


	//   ....[2]....
        /*0068*/ 	.word	0x00000130


	//   ....[3]....
        /*006c*/ 	.word	0x00000390


	//   ....[4]....
        /*0070*/ 	.word	0x00000850


	//   ....[5]....
        /*0074*/ 	.word	0x00001290


	//----- nvinfo : EIATTR_REG_RECONFIG
	.align		4
.L_31:
        /*0078*/ 	.byte	0x01, 0x54
	.zero		2


	//----- nvinfo : EIATTR_SYSCALL_OFFSETS
	.align		4
        /*007c*/ 	.byte	0x04, 0x46
        /*007e*/ 	.short	(.L_33 - .L_32)


	//   ....[0]....
.L_32:
        /*0080*/ 	.word	0x00001450


	//----- nvinfo : EIATTR_MBARRIER_INSTR_OFFSETS
	.align		4
.L_33:
        /*0084*/ 	.byte	0x04, 0x39
        /*0086*/ 	.short	(.L_35 - .L_34)


	//   ....[0]....
.L_34:
        /*0088*/ 	.word	0x00000250
        /*008c*/ 	.word	0x000000ff
        /*0090*/ 	.word	0x00000000
        /*0094*/ 	.short	0x0100
        /*0096*/ 	.byte	0x08
	.zero		1


	//   ....[1]....
        /*0098*/ 	.word	0x00000260
        /*009c*/ 	.word	0x000000ff
        /*00a0*/ 	.word	0x00000048
        /*00a4*/ 	.short	0x0100
        /*00a6*/ 	.byte	0x08
	.zero		1


	//   ....[2]....
        /*00a8*/ 	.word	0x00000270
        /*00ac*/ 	.word	0x000000ff
        /*00b0*/ 	.word	0x00000008
        /*00b4*/ 	.short	0x0100
        /*00b6*/ 	.byte	0x08
	.zero		1


	//   ....[3]....
        /*00b8*/ 	.word	0x00000280
        /*00bc*/ 	.word	0x000000ff
        /*00c0*/ 	.word	0x00000050
        /*00c4*/ 	.short	0x0100
        /*00c6*/ 	.byte	0x08
	.zero		1


	//   ....[4]....
        /*00c8*/ 	.word	0x00000290
        /*00cc*/ 	.word	0x000000ff
        /*00d0*/ 	.word	0x00000010
        /*00d4*/ 	.short	0x0100
        /*00d6*/ 	.byte	0x08
	.zero		1


	//   ....[5]....
        /*00d8*/ 	.word	0x000002a0
        /*00dc*/ 	.word	0x000000ff
        /*00e0*/ 	.word	0x00000058
        /*00e4*/ 	.short	0x0100
        /*00e6*/ 	.byte	0x08
	.zero		1


	//   ....[6]....
        /*00e8*/ 	.word	0x000002b0
        /*00ec*/ 	.word	0x000000ff
        /*00f0*/ 	.word	0x00000018
        /*00f4*/ 	.short	0x0100
        /*00f6*/ 	.byte	0x08
	.zero		1


	//   ....[7]....
        /*00f8*/ 	.word	0x000002c0
        /*00fc*/ 	.word	0x000000ff
        /*0100*/ 	.word	0x00000060
        /*0104*/ 	.short	0x0100
        /*0106*/ 	.byte	0x08
	.zero		1


	//   ....[8]....
        /*0108*/ 	.word	0x000002d0
        /*010c*/ 	.word	0x000000ff
        /*0110*/ 	.word	0x00000020
        /*0114*/ 	.short	0x0100
        /*0116*/ 	.byte	0x08
	.zero		1


	//   ....[9]....
        /*0118*/ 	.word	0x000002e0
        /*011c*/ 	.word	0x000000ff
        /*0120*/ 	.word	0x00000068
        /*0124*/ 	.short	0x0100
        /*0126*/ 	.byte	0x08
	.zero		1


	//   ....[10]....
        /*0128*/ 	.word	0x000002f0
        /*012c*/ 	.word	0x000000ff
        /*0130*/ 	.word	0x00000028
        /*0134*/ 	.short	0x0100
        /*0136*/ 	.byte	0x08
	.zero		1


	//   ....[11]....
        /*0138*/ 	.word	0x00000300
        /*013c*/ 	.word	0x000000ff
        /*0140*/ 	.word	0x00000070
        /*0144*/ 	.short	0x0100
        /*0146*/ 	.byte	0x08
	.zero		1


	//   ....[12]....
        /*0148*/ 	.word	0x00000310
        /*014c*/ 	.word	0x000000ff
        /*0150*/ 	.word	0x00000030
        /*0154*/ 	.short	0x0100
        /*0156*/ 	.byte	0x08
	.zero		1


	//   ....[13]....
        /*0158*/ 	.word	0x00000320
        /*015c*/ 	.word	0x000000ff
        /*0160*/ 	.word	0x00000078
        /*0164*/ 	.short	0x0100
        /*0166*/ 	.byte	0x08
	.zero		1


	//   ....[14]....
        /*0168*/ 	.word	0x00000330
        /*016c*/ 	.word	0x000000ff
        /*0170*/ 	.word	0x00000038
        /*0174*/ 	.short	0x0100
        /*0176*/ 	.byte	0x08
	.zero		1


	//   ....[15]....
        /*0178*/ 	.word	0x00000340
        /*017c*/ 	.word	0x000000ff
        /*0180*/ 	.word	0x00000080
        /*0184*/ 	.short	0x0100
        /*0186*/ 	.byte	0x08
	.zero		1


	//   ....[16]....
        /*0188*/ 	.word	0x00000350
        /*018c*/ 	.word	0x000000ff
        /*0190*/ 	.word	0x00000040
        /*0194*/ 	.short	0x0100
        /*0196*/ 	.byte	0x08
	.zero		1


	//   ....[17]....
        /*0198*/ 	.word	0x00000360
        /*019c*/ 	.word	0x000000ff
        /*01a0*/ 	.word	0x00000088
        /*01a4*/ 	.short	0x0100
        /*01a6*/ 	.byte	0x08
	.zero		1


	//   ....[18]....
        /*01a8*/ 	.word	0x00000790
        /*01ac*/ 	.word	0x000000ff
        /*01b0*/ 	.word	0x000000a0
        /*01b4*/ 	.short	0x0100
        /*01b6*/ 	.byte	0x06
	.zero		1


	//   ....[19]....
        /*01b8*/ 	.word	0x00000800
        /*01bc*/ 	.word	0x000000ff
        /*01c0*/ 	.word	0x000000a8
        /*01c4*/ 	.short	0x0100
        /*01c6*/ 	.byte	0x06
	.zero		1


	//   ....[20]....
        /*01c8*/ 	.word	0x00001510
        /*01cc*/ 	.word	0x00000003
        /*01d0*/ 	.word	0x00000000
        /*01d4*/ 	.short	0x010a
        /*01d6*/ 	.byte	0x3f
	.zero		1


	//   ....[21]....
        /*01d8*/ 	.word	0x00001550
        /*01dc*/ 	.word	0x00000003
        /*01e0*/ 	.word	0x00000000
        /*01e4*/ 	.short	0x010a
        /*01e6*/ 	.byte	0x3f
	.zero		1


	//   ....[22]....
        /*01e8*/ 	.word	0x00001920
        /*01ec*/ 	.word	0x00000005
        /*01f0*/ 	.word	0x00000000
        /*01f4*/ 	.short	0x010a
        /*01f6*/ 	.byte	0x3f
	.zero		1


	//   ....[23]....
        /*01f8*/ 	.word	0x00001960
        /*01fc*/ 	.word	0x00000005
        /*0200*/ 	.word	0x00000000
        /*0204*/ 	.short	0x010a
        /*0206*/ 	.byte	0x3f
	.zero		1


	//   ....[24]....
        /*0208*/ 	.word	0x00001bc0
        /*020c*/ 	.word	0x00000005
        /*0210*/ 	.word	0x00000000
        /*0214*/ 	.short	0x0101
        /*0216*/ 	.byte	0x3f
	.zero		1


	//   ....[25]....
        /*0218*/ 	.word	0x00001de0
        /*021c*/ 	.word	0x00000003
        /*0220*/ 	.word	0x00000000
        /*0224*/ 	.short	0x0101
        /*0226*/ 	.byte	0x3f
	.zero		1


	//   ....[26]....
        /*0228*/ 	.word	0x00004c60
        /*022c*/ 	.word	0x00000014
        /*0230*/ 	.word	0x00000048
        /*0234*/ 	.short	0x010a
        /*0236*/ 	.byte	0x3f
	.zero		1


	//   ....[27]....
        /*0238*/ 	.word	0x00004fe0
        /*023c*/ 	.word	0x00000003
        /*0240*/ 	.word	0x000000a8
        /*0244*/ 	.short	0x0101
        /*0246*/ 	.byte	0x3f
	.zero		1


	//   ....[28]....
        /*0248*/ 	.word	0x00005730
        /*024c*/ 	.word	0x00000007
        /*0250*/ 	.word	0x00000000
        /*0254*/ 	.short	0x010a
        /*0256*/ 	.byte	0x3f
	.zero		1


	//   ....[29]....
        /*0258*/ 	.word	0x000057b0
        /*025c*/ 	.word	0x00000008
        /*0260*/ 	.word	0x00000000
        /*0264*/ 	.short	0x010a
        /*0266*/ 	.byte	0x3f
	.zero		1


	//   ....[30]....
        /*0268*/ 	.word	0x00005840
        /*026c*/ 	.word	0x00000009
        /*0270*/ 	.word	0x00000000
        /*0274*/ 	.short	0x010a
        /*0276*/ 	.byte	0x3f
	.zero		1


	//   ....[31]....
        /*0278*/ 	.word	0x000058d0
        /*027c*/ 	.word	0x00000008
        /*0280*/ 	.word	0x00000000
        /*0284*/ 	.short	0x010a
        /*0286*/ 	.byte	0x3f
	.zero		1


	//   ....[32]....
        /*0288*/ 	.word	0x00005960
        /*028c*/ 	.word	0x00000009
        /*0290*/ 	.word	0x00000000
        /*0294*/ 	.short	0x010a
        /*0296*/ 	.byte	0x3f
	.zero		1


	//   ....[33]....
        /*0298*/ 	.word	0x000059f0
        /*029c*/ 	.word	0x00000008
        /*02a0*/ 	.word	0x00000000
        /*02a4*/ 	.short	0x010a
        /*02a6*/ 	.byte	0x3f
	.zero		1


	//   ....[34]....
        /*02a8*/ 	.word	0x00005a80
        /*02ac*/ 	.word	0x00000009
        /*02b0*/ 	.word	0x00000000
        /*02b4*/ 	.short	0x010a
        /*02b6*/ 	.byte	0x3f
	.zero		1


	//   ....[35]....
        /*02b8*/ 	.word	0x00005b10
        /*02bc*/ 	.word	0x00000006
        /*02c0*/ 	.word	0x00000000
        /*02c4*/ 	.short	0x010a
        /*02c6*/ 	.byte	0x3f
	.zero		1


	//   ....[36]....
        /*02c8*/ 	.word	0x00005ba0
        /*02cc*/ 	.word	0x00000003
        /*02d0*/ 	.word	0x00000000
        /*02d4*/ 	.short	0x010a
        /*02d6*/ 	.byte	0x3f
	.zero		1


	//   ....[37]....
        /*02d8*/ 	.word	0x00005c00
        /*02dc*/ 	.word	0x00000003
        /*02e0*/ 	.word	0x00000000
        /*02e4*/ 	.short	0x010a
        /*02e6*/ 	.byte	0x3f
	.zero		1


	//   ....[38]....
        /*02e8*/ 	.word	0x00005c50
        /*02ec*/ 	.word	0x00000005
        /*02f0*/ 	.word	0x00000000
        /*02f4*/ 	.short	0x010a
        /*02f6*/ 	.byte	0x3f
	.zero		1


	//   ....[39]....
        /*02f8*/ 	.word	0x00005d20
        /*02fc*/ 	.word	0x00000014
        /*0300*/ 	.word	0x00000048
        /*0304*/ 	.short	0x010a
        /*0306*/ 	.byte	0x3f
	.zero		1


	//   ....[40]....
        /*0308*/ 	.word	0x00005df0
        /*030c*/ 	.word	0x00000007
        /*0310*/ 	.word	0x00000000
        /*0314*/ 	.short	0x010a
        /*0316*/ 	.byte	0x3f
	.zero		1


	//   ....[41]....
        /*0318*/ 	.word	0x00005e40
        /*031c*/ 	.word	0x00000008
        /*0320*/ 	.word	0x00000000
        /*0324*/ 	.short	0x010a
        /*0326*/ 	.byte	0x3f
	.zero		1


	//   ....[42]....
        /*0328*/ 	.word	0x00005e90
        /*032c*/ 	.word	0x00000009
        /*0330*/ 	.word	0x00000000
        /*0334*/ 	.short	0x010a
        /*0336*/ 	.byte	0x3f
	.zero		1


	//   ....[43]....
        /*0338*/ 	.word	0x00005ee0
        /*033c*/ 	.word	0x00000008
        /*0340*/ 	.word	0x00000000
        /*0344*/ 	.short	0x010a
        /*0346*/ 	.byte	0x3f
	.zero		1


	//   ....[44]....
        /*0348*/ 	.word	0x00005f30
        /*034c*/ 	.word	0x00000009
        /*0350*/ 	.word	0x00000000
        /*0354*/ 	.short	0x010a
        /*0356*/ 	.byte	0x3f
	.zero		1


	//   ....[45]....
        /*0358*/ 	.word	0x00005f80
        /*035c*/ 	.word	0x00000008
        /*0360*/ 	.word	0x00000000
        /*0364*/ 	.short	0x010a
        /*0366*/ 	.byte	0x3f
	.zero		1


	//   ....[46]....
        /*0368*/ 	.word	0x00005fd0
        /*036c*/ 	.word	0x00000009
        /*0370*/ 	.word	0x00000000
        /*0374*/ 	.short	0x010a
        /*0376*/ 	.byte	0x3f
	.zero		1


	//   ....[47]....
        /*0378*/ 	.word	0x00006020
        /*037c*/ 	.word	0x00000006
        /*0380*/ 	.word	0x00000000
        /*0384*/ 	.short	0x010a
        /*0386*/ 	.byte	0x3f
	.zero		1


	//----- nvinfo : EIATTR_NUM_MBARRIERS
	.align		4
.L_35:
        /*0388*/ 	.byte	0x03, 0x38
        /*038a*/ 	.short	0x0014


	//----- nvinfo : EIATTR_EXIT_INSTR_OFFSETS
	.align		4
        /*038c*/ 	.byte	0x04, 0x1c
        /*038e*/ 	.short	(.L_37 - .L_36)


	//   ....[0]....
.L_36:
        /*0390*/ 	.word	0x000009b0


	//   ....[1]....
        /*0394*/ 	.word	0x000011c0


	//   ....[2]....
        /*0398*/ 	.word	0x00004380


	//   ....[3]....
        /*039c*/ 	.word	0x000048e0


	//   ....[4]....
        /*03a0*/ 	.word	0x00005bf0


	//----- nvinfo : EIATTR_MAX_THREADS
	.align		4
.L_37:
        /*03a4*/ 	.byte	0x04, 0x05
        /*03a6*/ 	.short	(.L_39 - .L_38)
.L_38:
        /*03a8*/ 	.word	0x00000180
        /*03ac*/ 	.word	0x00000001
        /*03b0*/ 	.word	0x00000001


	//----- nvinfo : EIATTR_CRS_STACK_SIZE
	.align		4
.L_39:
        /*03b4*/ 	.byte	0x04, 0x1e
        /*03b6*/ 	.short	(.L_41 - .L_40)
.L_40:
        /*03b8*/ 	.word	0x00000000


	//----- nvinfo : EIATTR_CBANK_PARAM_SIZE
	.align		4
.L_41:
        /*03bc*/ 	.byte	0x03, 0x19
        /*03be*/ 	.short	0x0470


	//----- nvinfo : EIATTR_PARAM_CBANK
	.align		4
        /*03c0*/ 	.byte	0x04, 0x0a
        /*03c2*/ 	.short	(.L_43 - .L_42)
	.align		4
.L_42:
        /*03c4*/ 	.word	index@(.nv.constant0._ZN7cutlass13device_kernelINS_4gemm6kernel13GemmUniversalIN4cute5tupleIJiiiiEEENS1_10collective13CollectiveMmaINS1_34MainloopSm90TmaGmmaWarpSpecializedILi9ENS5_IJNS4_1CILi1EEENSA_ILi2EEESB_EEENS1_35KernelTmaWarpSpecializedCooperativeEEENS5_IJNSA_ILi128EEENSA_ILi64EEENSA_ILi32EEEEEEfNS5_IJlSB_lEEEfSK_NS4_8TiledMMAINS4_8MMA_AtomIJNS4_4SM904GMMA29MMA_64x64x8_F32TF32TF32_SS_TNILNSO_7ScaleInE1ELSQ_1EEEEEENS4_6LayoutINS5_IJSC_SB_SB_EEENS5_IJSB_NSA_ILi0EEESV_EEEEENS5_IJNS4_10UnderscoreESY_SY_EEEEENS4_23SM90_TMA_LOAD_MULTICASTENS4_14ComposedLayoutINS4_7SwizzleILi3ELi4ELi3EEENS4_18smem_ptr_flag_bitsILi32EEENST_INS5_IJNSA_ILi8EEESI_EEENS5_IJSI_SB_EEEEEEEvNS4_8identityENS4_13SM90_TMA_LOADES1B_vS1C_EENS_8epilogue10collective6detail29Sm90TmaWarpSpecializedAdapterINS1G_15DefaultEpilogueIfSK_SK_NS1F_6thread17LinearCombinationIfLi1EffLNS1K_9ScaleType4KindE0ELNS_15FloatRoundStyleE2EfEENS1_15EpilogueDefaultEEEEEvvEEEEvNT_6ParamsE)
        /*03c8*/ 	.short	0x0210
        /*03ca*/ 	.short	0x0470


	//----- nvinfo : EIATTR_SW_WAR
	.align		4
.L_43:
        /*03cc*/ 	.byte	0x04, 0x36
        /*03ce*/ 	.short	(.L_45 - .L_44)
.L_44:
        /*03d0*/ 	.word	0x00000008
.L_45:


//--------------------- .nv.callgraph             --------------------------
	.section	.nv.callgraph,"",@"SHT_CUDA_CALLGRAPH"
	.align	4
	.sectionentsize	8
	.align		4
        /*0000*/ 	.word	0x00000000
	.align		4
        /*0004*/ 	.word	0xffffffff
	.align		4
        /*0008*/ 	.word	index@(_ZN7cutlass13device_kernelINS_4gemm6kernel13GemmUniversalIN4cute5tupleIJiiiiEEENS1_10collective13CollectiveMmaINS1_34MainloopSm90TmaGmmaWarpSpecializedILi9ENS5_IJNS4_1CILi1EEENSA_ILi2EEESB_EEENS1_35KernelTmaWarpSpecializedCooperativeEEENS5_IJNSA_ILi128EEENSA_ILi64EEENSA_ILi32EEEEEEfNS5_IJlSB_lEEEfSK_NS4_8TiledMMAINS4_8MMA_AtomIJNS4_4SM904GMMA29MMA_64x64x8_F32TF32TF32_SS_TNILNSO_7ScaleInE1ELSQ_1EEEEEENS4_6LayoutINS5_IJSC_SB_SB_EEENS5_IJSB_NSA_ILi0EEESV_EEEEENS5_IJNS4_10UnderscoreESY_SY_EEEEENS4_23SM90_TMA_LOAD_MULTICASTENS4_14ComposedLayoutINS4_7SwizzleILi3ELi4ELi3EEENS4_18smem_ptr_flag_bitsILi32EEENST_INS5_IJNSA_ILi8EEESI_EEENS5_IJSI_SB_EEEEEEEvNS4_8identityENS4_13SM90_TMA_LOADES1B_vS1C_EENS_8epilogue10collective6detail29Sm90TmaWarpSpecializedAdapterINS1G_15DefaultEpilogueIfSK_SK_NS1F_6thread17LinearCombinationIfLi1EffLNS1K_9ScaleType4KindE0ELNS_15FloatRoundStyleE2EfEENS1_15EpilogueDefaultEEEEEvvEEEEvNT_6ParamsE)
	.align		4
        /*000c*/ 	.word	index@(__assertfail)
	.align		4
        /*0010*/ 	.word	0x00000000
	.align		4
        /*0014*/ 	.word	0xfffffffe
	.align		4
        /*0018*/ 	.word	0x00000000
	.align		4
        /*001c*/ 	.word	0xfffffffd
	.align		4
        /*0020*/ 	.word	0x00000000
	.align		4
        /*0024*/ 	.word	0xfffffffc


//--------------------- .nv.constant4             --------------------------
	.section	.nv.constant4,"a",@progbits
	.align	8
	.align		8
.nv.constant4:
        /*0000*/ 	.dword	__assertfail
	.align		8
        /*0008*/ 	.dword	__unnamed_1
	.align		8
        /*0010*/ 	.dword	_ZN40_INTERNAL_76df3dc7_4_k_cu_791e1440_304094cuda3std3__45__cpo5beginE
	.align		8
        /*0018*/ 	.dword	_ZN40_INTERNAL_76df3dc7_4_k_cu_791e1440_304094cuda3std3__45__cpo3endE
	.align		8
        /*0020*/ 	.dword	_ZN40_INTERNAL_76df3dc7_4_k_cu_791e1440_304094cuda3std3__45__cpo6cbeginE
	.align		8
        /*0028*/ 	.dword	_ZN40_INTERNAL_76df3dc7_4_k_cu_791e1440_304094cuda3std3__45__cpo4cendE
	.align		8
        /*0030*/ 	.dword	_ZN40_INTERNAL_76df3dc7_4_k_cu_791e1440_304094cuda3std3__442_GLOBAL__N__76df3dc7_4_k_cu_791e1440_304096ignoreE
	.align		8
        /*0038*/ 	.dword	_ZN40_INTERNAL_76df3dc7_4_k_cu_791e1440_304094cuda3std3__419piecewise_constructE
	.align		8
        /*0040*/ 	.dword	_ZN40_INTERNAL_76df3dc7_4_k_cu_791e1440_304094cuda3std3__48in_placeE
	.align		8
        /*0048*/ 	.dword	_ZN40_INTERNAL_76df3dc7_4_k_cu_791e1440_304094cuda3std6ranges3__45__cpo4swapE
	.align		8
        /*0050*/ 	.dword	_ZN40_INTERNAL_76df3dc7_4_k_cu_791e1440_304094cuda3std6ranges3__45__cpo9iter_moveE
	.align		8
        /*0058*/ 	.dword	_ZN40_INTERNAL_76df3dc7_4_k_cu_791e1440_304094cute7productE
	.align		8
        /*0060*/ 	.dword	_ZN40_INTERNAL_76df3dc7_4_k_cu_791e1440_304094cute1_E
	.align		8
        /*0068*/ 	.dword	$str$22
	.align		8
        /*0070*/ 	.dword	$str$23


//--------------------- .text._ZN7cutlass13device_kernelINS_4gemm6kernel13GemmUniversalIN4cute5tupleIJiiiiEEENS1_10collective13CollectiveMmaINS1_34MainloopSm90TmaGmmaWarpSpecializedILi9ENS5_IJNS4_1CILi1EEENSA_ILi2EEESB_EEENS1_35KernelTmaWarpSpecializedCooperativeEEENS5_IJNSA_ILi128EEENSA_ILi64EEENSA_ILi32EEEEEEfNS5_IJlSB_lEEEfSK_NS4_8TiledMMAINS4_8MMA_AtomIJNS4_4SM904GMMA29MMA_64x64x8_F32TF32TF32_SS_TNILNSO_7ScaleInE1ELSQ_1EEEEEENS4_6LayoutINS5_IJSC_SB_SB_EEENS5_IJSB_NSA_ILi0EEESV_EEEEENS5_IJNS4_10UnderscoreESY_SY_EEEEENS4_23SM90_TMA_LOAD_MULTICASTENS4_14ComposedLayoutINS4_7SwizzleILi3ELi4ELi3EEENS4_18smem_ptr_flag_bitsILi32EEENST_INS5_IJNSA_ILi8EEESI_EEENS5_IJSI_SB_EEEEEEEvNS4_8identityENS4_13SM90_TMA_LOADES1B_vS1C_EENS_8epilogue10collective6detail29Sm90TmaWarpSpecializedAdapterINS1G_15DefaultEpilogueIfSK_SK_NS1F_6thread17LinearCombinationIfLi1EffLNS1K_9ScaleType4KindE0ELNS_15FloatRoundStyleE2EfEENS1_15EpilogueDefaultEEEEEvvEEEEvNT_6ParamsE --------------------------
	.section	.text._ZN7cutlass13device_kernelINS_4gemm6kernel13GemmUniversalIN4cute5tupleIJiiiiEEENS1_10collective13CollectiveMmaINS1_34MainloopSm90TmaGmmaWarpSpecializedILi9ENS5_IJNS4_1CILi1EEENSA_ILi2EEESB_EEENS1_35KernelTmaWarpSpecializedCooperativeEEENS5_IJNSA_ILi128EEENSA_ILi64EEENSA_ILi32EEEEEEfNS5_IJlSB_lEEEfSK_NS4_8TiledMMAINS4_8MMA_AtomIJNS4_4SM904GMMA29MMA_64x64x8_F32TF32TF32_SS_TNILNSO_7ScaleInE1ELSQ_1EEEEEENS4_6LayoutINS5_IJSC_SB_SB_EEENS5_IJSB_NSA_ILi0EEESV_EEEEENS5_IJNS4_10UnderscoreESY_SY_EEEEENS4_23SM90_TMA_LOAD_MULTICASTENS4_14ComposedLayoutINS4_7SwizzleILi3ELi4ELi3EEENS4_18smem_ptr_flag_bitsILi32EEENST_INS5_IJNSA_ILi8EEESI_EEENS5_IJSI_SB_EEEEEEEvNS4_8identityENS4_13SM90_TMA_LOADES1B_vS1C_EENS_8epilogue10collective6detail29Sm90TmaWarpSpecializedAdapterINS1G_15DefaultEpilogueIfSK_SK_NS1F_6thread17LinearCombinationIfLi1EffLNS1K_9ScaleType4KindE0ELNS_15FloatRoundStyleE2EfEENS1_15EpilogueDefaultEEEEEvvEEEEvNT_6ParamsE,"ax",@progbits
	.align	128
.text._ZN7cutlass13device_kernelINS_4gemm6kernel13GemmUniversalIN4cute5tupleIJiiiiEEENS1_10collective13CollectiveMmaINS1_34MainloopSm90TmaGmmaWarpSpecializedILi9ENS5_IJNS4_1CILi1EEENSA_ILi2EEESB_EEENS1_35KernelTmaWarpSpecializedCooperativeEEENS5_IJNSA_ILi128EEENSA_ILi64EEENSA_ILi32EEEEEEfNS5_IJlSB_lEEEfSK_NS4_8TiledMMAINS4_8MMA_AtomIJNS4_4SM904GMMA29MMA_64x64x8_F32TF32TF32_SS_TNILNSO_7ScaleInE1ELSQ_1EEEEEENS4_6LayoutINS5_IJSC_SB_SB_EEENS5_IJSB_NSA_ILi0EEESV_EEEEENS5_IJNS4_10UnderscoreESY_SY_EEEEENS4_23SM90_TMA_LOAD_MULTICASTENS4_14ComposedLayoutINS4_7SwizzleILi3ELi4ELi3EEENS4_18smem_ptr_flag_bitsILi32EEENST_INS5_IJNSA_ILi8EEESI_EEENS5_IJSI_SB_EEEEEEEvNS4_8identityENS4_13SM90_TMA_LOADES1B_vS1C_EENS_8epilogue10collective6detail29Sm90TmaWarpSpecializedAdapterINS1G_15DefaultEpilogueIfSK_SK_NS1F_6thread17LinearCombinationIfLi1EffLNS1K_9ScaleType4KindE0ELNS_15FloatRoundStyleE2EfEENS1_15EpilogueDefaultEEEEEvvEEEEvNT_6ParamsE:
        .type           _ZN7cutlass13device_kernelINS_4gemm6kernel13GemmUniversalIN4cute5tupleIJiiiiEEENS1_10collective13CollectiveMmaINS1_34MainloopSm90TmaGmmaWarpSpecializedILi9ENS5_IJNS4_1CILi1EEENSA_ILi2EEESB_EEENS1_35KernelTmaWarpSpecializedCooperativeEEENS5_IJNSA_ILi128EEENSA_ILi64EEENSA_ILi32EEEEEEfNS5_IJlSB_lEEEfSK_NS4_8TiledMMAINS4_8MMA_AtomIJNS4_4SM904GMMA29MMA_64x64x8_F32TF32TF32_SS_TNILNSO_7ScaleInE1ELSQ_1EEEEEENS4_6LayoutINS5_IJSC_SB_SB_EEENS5_IJSB_NSA_ILi0EEESV_EEEEENS5_IJNS4_10UnderscoreESY_SY_EEEEENS4_23SM90_TMA_LOAD_MULTICASTENS4_14ComposedLayoutINS4_7SwizzleILi3ELi4ELi3EEENS4_18smem_ptr_flag_bitsILi32EEENST_INS5_IJNSA_ILi8EEESI_EEENS5_IJSI_SB_EEEEEEEvNS4_8identityENS4_13SM90_TMA_LOADES1B_vS1C_EENS_8epilogue10collective6detail29Sm90TmaWarpSpecializedAdapterINS1G_15DefaultEpilogueIfSK_SK_NS1F_6thread17LinearCombinationIfLi1EffLNS1K_9ScaleType4KindE0ELNS_15FloatRoundStyleE2EfEENS1_15EpilogueDefaultEEEEEvvEEEEvNT_6ParamsE,@function
        .size           _ZN7cutlass13device_kernelINS_4gemm6kernel13GemmUniversalIN4cute5tupleIJiiiiEEENS1_10collective13CollectiveMmaINS1_34MainloopSm90TmaGmmaWarpSpecializedILi9ENS5_IJNS4_1CILi1EEENSA_ILi2EEESB_EEENS1_35KernelTmaWarpSpecializedCooperativeEEENS5_IJNSA_ILi128EEENSA_ILi64EEENSA_ILi32EEEEEEfNS5_IJlSB_lEEEfSK_NS4_8TiledMMAINS4_8MMA_AtomIJNS4_4SM904GMMA29MMA_64x64x8_F32TF32TF32_SS_TNILNSO_7ScaleInE1ELSQ_1EEEEEENS4_6LayoutINS5_IJSC_SB_SB_EEENS5_IJSB_NSA_ILi0EEESV_EEEEENS5_IJNS4_10UnderscoreESY_SY_EEEEENS4_23SM90_TMA_LOAD_MULTICASTENS4_14ComposedLayoutINS4_7SwizzleILi3ELi4ELi3EEENS4_18smem_ptr_flag_bitsILi32EEENST_INS5_IJNSA_ILi8EEESI_EEENS5_IJSI_SB_EEEEEEEvNS4_8identityENS4_13SM90_TMA_LOADES1B_vS1C_EENS_8epilogue10collective6detail29Sm90TmaWarpSpecializedAdapterINS1G_15DefaultEpilogueIfSK_SK_NS1F_6thread17LinearCombinationIfLi1EffLNS1K_9ScaleType4KindE0ELNS_15FloatRoundStyleE2EfEENS1_15EpilogueDefaultEEEEEvvEEEEvNT_6ParamsE,(.L_x_146 - _ZN7cutlass13device_kernelINS_4gemm6kernel13GemmUniversalIN4cute5tupleIJiiiiEEENS1_10collective13CollectiveMmaINS1_34MainloopSm90TmaGmmaWarpSpecializedILi9ENS5_IJNS4_1CILi1EEENSA_ILi2EEESB_EEENS1_35KernelTmaWarpSpecializedCooperativeEEENS5_IJNSA_ILi128EEENSA_ILi64EEENSA_ILi32EEEEEEfNS5_IJlSB_lEEEfSK_NS4_8TiledMMAINS4_8MMA_AtomIJNS4_4SM904GMMA29MMA_64x64x8_F32TF32TF32_SS_TNILNSO_7ScaleInE1ELSQ_1EEEEEENS4_6LayoutINS5_IJSC_SB_SB_EEENS5_IJSB_NSA_ILi0EEESV_EEEEENS5_IJNS4_10UnderscoreESY_SY_EEEEENS4_23SM90_TMA_LOAD_MULTICASTENS4_14ComposedLayoutINS4_7SwizzleILi3ELi4ELi3EEENS4_18smem_ptr_flag_bitsILi32EEENST_INS5_IJNSA_ILi8EEESI_EEENS5_IJSI_SB_EEEEEEEvNS4_8identityENS4_13SM90_TMA_LOADES1B_vS1C_EENS_8epilogue10collective6detail29Sm90TmaWarpSpecializedAdapterINS1G_15DefaultEpilogueIfSK_SK_NS1F_6thread17LinearCombinationIfLi1EffLNS1K_9ScaleType4KindE0ELNS_15FloatRoundStyleE2EfEENS1_15EpilogueDefaultEEEEEvvEEEEvNT_6ParamsE)
        .other          _ZN7cutlass13device_kernelINS_4gemm6kernel13GemmUniversalIN4cute5tupleIJiiiiEEENS1_10collective13CollectiveMmaINS1_34MainloopSm90TmaGmmaWarpSpecializedILi9ENS5_IJNS4_1CILi1EEENSA_ILi2EEESB_EEENS1_35KernelTmaWarpSpecializedCooperativeEEENS5_IJNSA_ILi128EEENSA_ILi64EEENSA_ILi32EEEEEEfNS5_IJlSB_lEEEfSK_NS4_8TiledMMAINS4_8MMA_AtomIJNS4_4SM904GMMA29MMA_64x64x8_F32TF32TF32_SS_TNILNSO_7ScaleInE1ELSQ_1EEEEEENS4_6LayoutINS5_IJSC_SB_SB_EEENS5_IJSB_NSA_ILi0EEESV_EEEEENS5_IJNS4_10UnderscoreESY_SY_EEEEENS4_23SM90_TMA_LOAD_MULTICASTENS4_14ComposedLayoutINS4_7SwizzleILi3ELi4ELi3EEENS4_18smem_ptr_flag_bitsILi32EEENST_INS5_IJNSA_ILi8EEESI_EEENS5_IJSI_SB_EEEEEEEvNS4_8identityENS4_13SM90_TMA_LOADES1B_vS1C_EENS_8epilogue10collective6detail29Sm90TmaWarpSpecializedAdapterINS1G_15DefaultEpilogueIfSK_SK_NS1F_6thread17LinearCombinationIfLi1EffLNS1K_9ScaleType4KindE0ELNS_15FloatRoundStyleE2EfEENS1_15EpilogueDefaultEEEEEvvEEEEvNT_6ParamsE,@"STO_CUDA_ENTRY STV_DEFAULT"
_ZN7cutlass13device_kernelINS_4gemm6kernel13GemmUniversalIN4cute5tupleIJiiiiEEENS1_10collective13CollectiveMmaINS1_34MainloopSm90TmaGmmaWarpSpecializedILi9ENS5_IJNS4_1CILi1EEENSA_ILi2EEESB_EEENS1_35KernelTmaWarpSpecializedCooperativeEEENS5_IJNSA_ILi128EEENSA_ILi64EEENSA_ILi32EEEEEEfNS5_IJlSB_lEEEfSK_NS4_8TiledMMAINS4_8MMA_AtomIJNS4_4SM904GMMA29MMA_64x64x8_F32TF32TF32_SS_TNILNSO_7ScaleInE1ELSQ_1EEEEEENS4_6LayoutINS5_IJSC_SB_SB_EEENS5_IJSB_NSA_ILi0EEESV_EEEEENS5_IJNS4_10UnderscoreESY_SY_EEEEENS4_23SM90_TMA_LOAD_MULTICASTENS4_14ComposedLayoutINS4_7SwizzleILi3ELi4ELi3EEENS4_18smem_ptr_flag_bitsILi32EEENST_INS5_IJNSA_ILi8EEESI_EEENS5_IJSI_SB_EEEEEEEvNS4_8identityENS4_13SM90_TMA_LOADES1B_vS1C_EENS_8epilogue10collective6detail29Sm90TmaWarpSpecializedAdapterINS1G_15DefaultEpilogueIfSK_SK_NS1F_6thread17LinearCombinationIfLi1EffLNS1K_9ScaleType4KindE0ELNS_15FloatRoundStyleE2EfEENS1_15EpilogueDefaultEEEEEvvEEEEvNT_6ParamsE:
[----:B------:R-:W0:Y:S01]  /*0000*/  LDC R1, c[0x0][0x28] ;  /* 0x00000a00ff017b82 */ /* 0x000e220000000800 */
[----:B------:R-:W1:Y:S01]  /*0010*/  S2R R18, SR_TID.X ;  /* 0x0000000000127919 */ /* 0x000e620000002100 */
[----:B------:R-:W-:Y:S01]  /*0020*/  ELECT P0, URZ, PT ;  /* 0x00000000003f782f */ /* 0x000fe20003800000 */
[----:B------:R-:W-:Y:S01]  /*0030*/  BSSY B0, `(.L_x_0) ;  /* 0x000000f000007945 */ /* 0x000fe20003800000 */
[--C-:B-1----:R-:W-:Y:S02]  /*0040*/  SHF.R.U32.HI R0, RZ, 0x5, R18.reuse ;  /* 0x00000005ff007819 */ /* 0x102fe40000011612 */
[----:B------:R-:W-:-:S03]  /*0050*/  SHF.R.U32.HI R3, RZ, 0x7, R18 ;  /* 0x00000007ff037819 */ /* 0x000fc60000011612 */
[----:B------:R-:W1:Y:S04]  /*0060*/  SHFL.IDX PT, R2, R0, RZ, 0x1f ;  /* 0x00001fff00027589 */ /* 0x000e6800000e0000 */
[----:B------:R2:W3:Y:S01]  /*0070*/  SHFL.IDX PT, R5, R3, RZ, 0x1f ;  /* 0x00001fff03057589 */ /* 0x0004e200000e0000 */
[----:B-1----:R-:W-:-:S13]  /*0080*/  ISETP.NE.OR P0, PT, R2, RZ, !P0 ;  /* 0x000000ff0200720c */ /* 0x002fda0004705670 */
[----:B0-23--:R-:W-:Y:S05]  /*0090*/  @P0 BRA `(.L_x_1) ;  /* 0x0000000000200947 */ /* 0x00dfea0003800000 */
[----:B------:R-:W-:Y:S02]  /*00a0*/  ULDC.64 UR4, c[0x0][0x198] ;  /* 0x0000660000047ab9 */ /* 0x000fe40000000a00 */
[----:B------:R-:W-:Y:S02]  /*00b0*/  UIADD3 UR6, UP0, UR4, 0xf0, URZ ;  /* 0x000000f004067890 */ /* 0x000fe4000ff1e03f */
[----:B------:R-:W-:Y:S02]  /*00c0*/  UIADD3 UR4, UP1, UR4, 0x1f0, URZ ;  /* 0x000001f004047890 */ /* 0x000fe4000ff3e03f */
[----:B------:R-:W-:Y:S02]  /*00d0*/  UIADD3.X UR7, URZ, UR5, URZ, UP0, !UPT ;  /* 0x000000053f077290 */ /* 0x000fe400087fe43f */
[----:B------:R-:W-:-:S07]  /*00e0*/  UIADD3.X UR5, URZ, UR5, URZ, UP1, !UPT ;  /* 0x000000053f057290 */ /* 0x000fce0008ffe43f */
[----:B------:R0:W-:Y:S02]  /*00f0*/  UTMACCTL.PF [UR6] ;  /* 0x00000000060079b9 */ /* 0x0001e40008040000 */
[----:B------:R0:W-:Y:S02]  /*0100*/  UTMACCTL.PF [UR4] ;  /* 0x00000000040079b9 */ /* 0x0001e40008040000 */
[----:B0-----:R-:W-:Y:S01]  /*0110*/  NOP ;  /* 0x0000000000007918 */ /* 0x001fe20000000000 */
.L_x_1:
[----:B------:R-:W-:Y:S05]  /*0120*/  BSYNC B0 ;  /* 0x0000000000007941 */ /* 0x000fea0003800000 */
.L_x_0:
[----:B------:R-:W0:Y:S02]  /*0130*/  SHFL.IDX PT, R3, R0, RZ, 0x1f ;  /* 0x00001fff00037589 */ /* 0x000e2400000e0000 */
[----:B0-----:R-:W-:-:S13]  /*0140*/  ISETP.NE.AND P0, PT, R3, RZ, PT ;  /* 0x000000ff0300720c */ /* 0x001fda0003f05270 */
[----:B------:R-:W-:Y:S05]  /*0150*/  @P0 BRA `(.L_x_2) ;  /* 0x00000000008c0947 */ /* 0x000fea0003800000 */
[----:B------:R-:W-:Y:S01]  /*0160*/  ELECT P0, URZ, PT ;  /* 0x00000000003f782f */ /* 0x000fe20003800000 */
[----:B------:R-:W-:-:S12]  /*0170*/  BSSY B0, `(.L_x_2) ;  /* 0x0000021000007945 */ /* 0x000fd80003800000 */
[----:B------:R-:W-:Y:S05]  /*0180*/  @!P0 BRA `(.L_x_3) ;  /* 0x00000000007c8947 */ /* 0x000fea0003800000 */
[----:B------:R-:W0:Y:S01]  /*0190*/  S2UR UR8, SR_CgaCtaId ;  /* 0x00000000000879c3 */ /* 0x000e220000008800 */
[----:B------:R-:W-:Y:S01]  /*01a0*/  UMOV UR4, 0x400 ;  /* 0x0000040000047882 */ /* 0x000fe20000000000 */
[----:B------:R-:W-:Y:S01]  /*01b0*/  UMOV UR5, 0x1 ;  /* 0x0000000100057882 */ /* 0x000fe20000000000 */
[----:B------:R-:W-:Y:S02]  /*01c0*/  UMOV UR6, 0x4 ;  /* 0x0000000400067882 */ /* 0x000fe40000000000 */
[----:B------:R-:W-:-:S04]  /*01d0*/  UIADD3 UR6, -UR6, 0x100000, URZ ;  /* 0x0010000006067890 */ /* 0x000fc8000fffe13f */
[----:B------:R-:W-:Y:S02]  /*01e0*/  USHF.L.U32 UR7, UR6, 0xb, URZ ;  /* 0x0000000b06077899 */ /* 0x000fe4000800063f */
[----:B------:R-:W-:Y:S02]  /*01f0*/  USHF.L.U32 UR6, UR6, 0x1, URZ ;  /* 0x0000000106067899 */ /* 0x000fe4000800063f */
[----:B0-----:R-:W-:Y:S02]  /*0200*/  ULEA UR8, UR8, UR4, 0x18 ;  /* 0x0000000408087291 */ /* 0x001fe4000f8ec03f */
[----:B------:R-:W-:-:S04]  /*0210*/  UIADD3 UR4, -UR5, 0x100000, URZ ;  /* 0x0010000005047890 */ /* 0x000fc8000fffe13f */
[----:B------:R-:W-:Y:S02]  /*0220*/  USHF.L.U32 UR5, UR4, 0xb, URZ ;  /* 0x0000000b04057899 */ /* 0x000fe4000800063f */
[----:B------:R-:W-:Y:S01]  /*0230*/  USHF.L.U32 UR4, UR4, 0x1, URZ ;  /* 0x0000000104047899 */ /* 0x000fe2000800063f */
[----:B------:R-:W0:Y:S11]  /*0240*/  FENCE.VIEW.ASYNC.S ;  /* 0x00000000000073c6 */ /* 0x000e360000000000 */
[----:B0-----:R0:W1:Y:S01]  /*0250*/  SYNCS.EXCH.64 URZ, [UR8], UR4 ;  /* 0x00000004083f75b2 */ /* 0x0010620008000100 */
[----:B------:R0:W2:Y:S01]  /*0260*/  SYNCS.EXCH.64 URZ, [UR8+0x48], UR6 ;  /* 0x00004806083f75b2 */ /* 0x0000a20008000100 */
[----:B------:R0:W3:Y:S01]  /*0270*/  SYNCS.EXCH.64 URZ, [UR8+0x8], UR4 ;  /* 0x00000804083f75b2 */ /* 0x0000e20008000100 */
[----:B------:R0:W4:Y:S01]  /*0280*/  SYNCS.EXCH.64 URZ, [UR8+0x50], UR6 ;  /* 0x00005006083f75b2 */ /* 0x0001220008000100 */
[----:B------:R0:W0:Y:S01]  /*0290*/  SYNCS.EXCH.64 URZ, [UR8+0x10], UR4 ;  /* 0x00001004083f75b2 */ /* 0x0000220008000100 */
        /* <DEDUP_REMOVED lines=13> */
[----:B------:R-:W-:Y:S01]  /*0370*/  NOP ;  /* 0x0000000000007918 */ /* 0x000fe20000000000 */
.L_x_3:
[----:B0-----:R-:W-:Y:S05]  /*0380*/  BSYNC B0 ;  /* 0x0000000000007941 */ /* 0x001fea0003800000 */
.L_x_2:
[----:B------:R-:W0:Y:S01]  /*0390*/  SHFL.IDX PT, R0, R0, RZ, 0x1f ;  /* 0x00001fff00007589 */ /* 0x000e2200000e0000 */
[----:B------:R-:W-:Y:S01]  /*03a0*/  SHF.R.S32.HI R7, RZ, 0x1f, R18 ;  /* 0x0000001fff077819 */ /* 0x000fe20000011412 */
[----:B------:R-:W5:Y:S01]  /*03b0*/  S2UR UR8, SR_CTAID.X ;  /* 0x00000000000879c3 */ /* 0x000f620000002500 */
[----:B------:R-:W-:Y:S01]  /*03c0*/  ELECT P0, URZ, PT ;  /* 0x00000000003f782f */ /* 0x000fe20003800000 */
[----:B------:R-:W1:Y:S01]  /*03d0*/  S2R R4, SR_CTAID.Y ;  /* 0x0000000000047919 */ /* 0x000e620000002600 */
[----:B------:R-:W-:Y:S01]  /*03e0*/  LEA.HI R7, R7, R18, RZ, 0x7 ;  /* 0x0000001207077211 */ /* 0x000fe200078f38ff */
[----:B------:R-:W-:Y:S01]  /*03f0*/  ULDC UR4, c[0x0][0x154] ;  /* 0x0000550000047ab9 */ /* 0x000fe20000000800 */
[----:B------:R-:W-:Y:S01]  /*0400*/  SHF.R.S32.HI R8, RZ, 0x1f, R3 ;  /* 0x0000001fff087819 */ /* 0x000fe20000011403 */
[----:B------:R-:W-:Y:S01]  /*0410*/  NOP ;  /* 0x0000000000007918 */ /* 0x000fe20000000000 */
[----:B------:R-:W-:Y:S01]  /*0420*/  LOP3.LUT R7, R7, 0xffffff80, RZ, 0xc0, !PT ;  /* 0xffffff8007077812 */ /* 0x000fe200078ec0ff */
[----:B------:R-:W2:Y:S01]  /*0430*/  LDC R12, c[0x0][0x140] ;  /* 0x00005000ff0c7b82 */ /* 0x000ea20000000800 */
[----:B------:R-:W-:Y:S01]  /*0440*/  LEA.HI R8, R8, R3, RZ, 0x2 ;  /* 0x0000000308087211 */ /* 0x000fe200078f10ff */
[----:B------:R-:W-:-:S02]  /*0450*/  NOP ;  /* 0x0000000000007918 */ /* 0x000fc40000000000 */
[----:B------:R-:W-:Y:S01]  /*0460*/  IMAD.IADD R6, R18, 0x1, -R7 ;  /* 0x0000000112067824 */ /* 0x000fe200078e0a07 */
[----:B------:R-:W-:-:S03]  /*0470*/  LOP3.LUT R8, R8, 0x3ffffffc, RZ, 0xc0, !PT ;  /* 0x3ffffffc08087812 */ /* 0x000fc600078ec0ff */
[----:B------:R-:W3:Y:S01]  /*0480*/  LDC R10, c[0x0][0x144] ;  /* 0x00005100ff0a7b82 */ /* 0x000ee20000000800 */
[----:B------:R-:W-:Y:S02]  /*0490*/  SHF.R.S32.HI R7, RZ, 0x1f, R6 ;  /* 0x0000001fff077819 */ /* 0x000fe40000011406 */
[----:B------:R-:W-:Y:S02]  /*04a0*/  LOP3.LUT P2, RZ, R6, 0x7, RZ, 0xc0, !PT ;  /* 0x0000000706ff7812 */ /* 0x000fe4000784c0ff */
[----:B------:R-:W-:Y:S01]  /*04b0*/  LEA.HI R7, R7, R6, RZ, 0x3 ;  /* 0x0000000607077211 */ /* 0x000fe200078f18ff */
[----:B------:R-:W-:Y:S01]  /*04c0*/  VIADD R6, R5, 0xffffffff ;  /* 0xffffffff05067836 */ /* 0x000fe20000000000 */
[----:B0-----:R-:W-:Y:S02]  /*04d0*/  ISETP.NE.OR P0, PT, R0, RZ, !P0 ;  /* 0x000000ff0000720c */ /* 0x001fe40004705670 */
[--C-:B------:R-:W-:Y:S02]  /*04e0*/  SHF.R.S32.HI R0, RZ, 0x3, R7.reuse ;  /* 0x00000003ff007819 */ /* 0x100fe40000011407 */
[----:B------:R-:W-:-:S02]  /*04f0*/  SHF.R.S32.HI R7, RZ, 0x1f, R7 ;  /* 0x0000001fff077819 */ /* 0x000fc40000011407 */
[----:B------:R-:W-:Y:S02]  /*0500*/  ISETP.GE.U32.AND P5, PT, R6, 0x2, PT ;  /* 0x000000020600780c */ /* 0x000fe40003fa6070 */
[----:B------:R-:W-:Y:S02]  /*0510*/  LEA.HI R7, R7, R0, RZ, 0x2 ;  /* 0x0000000007077211 */ /* 0x000fe400078f10ff */
[----:B--2---:R-:W-:Y:S02]  /*0520*/  ISETP.EQ.U32.AND P3, PT, R12, 0x1, PT ;  /* 0x000000010c00780c */ /* 0x004fe40003f62070 */
[----:B-1----:R-:W-:Y:S01]  /*0530*/  I2FP.F32.U32 R9, R4 ;  /* 0x0000000400097245 */ /* 0x002fe20000201000 */
[----:B------:R-:W-:Y:S01]  /*0540*/  VOTEU.ALL UP0, P0 ;  /* 0x00000000003f7886 */ /* 0x000fe20000000000 */
[----:B------:R-:W-:Y:S01]  /*0550*/  LOP3.LUT R7, R7, 0xfffffffc, RZ, 0xc0, !PT ;  /* 0xfffffffc07077812 */ /* 0x000fe200078ec0ff */
[----:B------:R-:W-:Y:S02]  /*0560*/  VOTEU.ALL UP1, P0 ;  /* 0x00000000003f7886 */ /* 0x000fe40000020000 */
[----:B------:R-:W-:Y:S01]  /*0570*/  FMUL R11, R9, UR4 ;  /* 0x00000004090b7c20 */ /* 0x000fe20008400000 */
[----:B------:R-:W-:Y:S01]  /*0580*/  IMAD.IADD R9, R3, 0x1, -R8 ;  /* 0x0000000103097824 */ /* 0x000fe200078e0a08 */
[----:B-----5:R-:W-:Y:S01]  /*0590*/  I2FP.F32.U32 R8, UR8 ;  /* 0x0000000800087c45 */ /* 0x020fe20008201000 */
[----:B------:R-:W-:Y:S01]  /*05a0*/  IMAD.IADD R0, R0, 0x1, -R7 ;  /* 0x0000000100007824 */ /* 0x000fe200078e0a07 */
[----:B------:R-:W0:Y:S01]  /*05b0*/  @!UP0 S2UR UR7, SR_CgaCtaId ;  /* 0x00000000000789c3 */ /* 0x000e220000008800 */
[----:B------:R-:W-:Y:S01]  /*05c0*/  ULDC UR4, c[0x0][0x150] ;  /* 0x0000540000047ab9 */ /* 0x000fe20000000800 */
[----:B------:R-:W1:Y:S01]  /*05d0*/  F2I.U32.TRUNC.NTZ R11, R11 ;  /* 0x0000000b000b7305 */ /* 0x000e62000020f000 */
[----:B------:R-:W-:Y:S01]  /*05e0*/  FMUL R8, R8, UR4 ;  /* 0x0000000408087c20 */ /* 0x000fe20008400000 */
[----:B------:R-:W-:Y:S01]  /*05f0*/  SHF.R.S32.HI R3, RZ, 0x1f, R2 ;  /* 0x0000001fff037819 */ /* 0x000fe20000011402 */
[----:B------:R-:W-:Y:S01]  /*0600*/  IMAD R9, R9, 0x4, R0 ;  /* 0x0000000409097824 */ /* 0x000fe200078e0200 */
[----:B------:R-:W-:Y:S01]  /*0610*/  UMOV UR4, 0x20 ;  /* 0x0000002000047882 */ /* 0x000fe20000000000 */
[----:B------:R-:W-:Y:S01]  /*0620*/  @!UP0 UMOV UR6, 0x400 ;  /* 0x0000040000068882 */ /* 0x000fe20000000000 */
[----:B------:R-:W2:Y:S01]  /*0630*/  LDC R7, c[0x0][0x148] ;  /* 0x00005200ff077b82 */ /* 0x000ea20000000800 */
[----:B------:R-:W-:Y:S01]  /*0640*/  LEA.HI R3, R3, R2, RZ, 0x2 ;  /* 0x0000000203037211 */ /* 0x000fe200078f10ff */
[----:B------:R-:W5:Y:S01]  /*0650*/  F2I.U32.TRUNC.NTZ R8, R8 ;  /* 0x0000000800087305 */ /* 0x000f62000020f000 */
[----:B------:R-:W-:Y:S01]  /*0660*/  IMAD.SHL.U32 R22, R9, 0x4, RZ ;  /* 0x0000000409167824 */ /* 0x000fe200078e00ff */
[----:B------:R-:W-:-:S04]  /*0670*/  @!UP0 UIADD3 UR4, -UR4, 0x100000, URZ ;  /* 0x0010000004048890 */ /* 0x000fc8000fffe13f */
[----:B------:R-:W-:Y:S02]  /*0680*/  @!UP0 USHF.L.U32 UR5, UR4, 0xb, URZ ;  /* 0x0000000b04058899 */ /* 0x000fe4000800063f */
[----:B------:R-:W-:Y:S01]  /*0690*/  @!UP0 USHF.L.U32 UR4, UR4, 0x1, URZ ;  /* 0x0000000104048899 */ /* 0x000fe2000800063f */
[----:B------:R-:W-:Y:S02]  /*06a0*/  LOP3.LUT R3, R3, 0xfffffffc, RZ, 0xc0, !PT ;  /* 0xfffffffc03037812 */ /* 0x000fe400078ec0ff */
[----:B------:R-:W-:Y:S01]  /*06b0*/  LOP3.LUT R22, R9, 0xc, R22, 0x78, !PT ;  /* 0x0000000c09167812 */ /* 0x000fe200078e7816 */
[----:B-1----:R-:W-:Y:S02]  /*06c0*/  IMAD.MOV R21, RZ, RZ, -R11 ;  /* 0x000000ffff157224 */ /* 0x002fe400078e0a0b */
[----:B------:R-:W-:Y:S01]  /*06d0*/  IMAD.IADD R0, R2, 0x1, -R3 ;  /* 0x0000000102007824 */ /* 0x000fe200078e0a03 */
[----:B0-----:R-:W-:Y:S01]  /*06e0*/  @!UP0 ULEA UR6, UR7, UR6, 0x18 ;  /* 0x0000000607068291 */ /* 0x001fe2000f8ec03f */
[----:B-----5:R-:W-:-:S03]  /*06f0*/  IMAD.MOV R3, RZ, RZ, -R8 ;  /* 0x000000ffff037224 */ /* 0x020fc600078e0a08 */
[----:B------:R-:W-:Y:S01]  /*0700*/  ISETP.NE.AND P1, PT, R0, 0x3, PT ;  /* 0x000000030000780c */ /* 0x000fe20003f25270 */
[----:B------:R-:W-:Y:S01]  /*0710*/  VOTEU.ALL UP0, P0 ;  /* 0x00000000003f7886 */ /* 0x000fe20000000000 */
[----:B------:R-:W-:Y:S01]  /*0720*/  ISETP.LT.U32.AND P0, PT, R22, 0x2, !P2 ;  /* 0x000000021600780c */ /* 0x000fe20005701070 */
[----:B---3--:R-:W-:Y:S01]  /*0730*/  IMAD R3, R10, R3, UR8 ;  /* 0x000000080a037e24 */ /* 0x008fe2000f8e0203 */
[----:B------:R-:W-:Y:S01]  /*0740*/  ISETP.EQ.OR P1, PT, R0, RZ, !P1 ;  /* 0x000000ff0000720c */ /* 0x000fe20004f22670 */
[----:B--2---:R-:W-:Y:S01]  /*0750*/  IMAD R9, R7, R21, R4 ;  /* 0x0000001507097224 */ /* 0x004fe200078e0204 */
[C---:B------:R-:W-:Y:S02]  /*0760*/  ISETP.NE.AND P2, PT, R5.reuse, RZ, PT ;  /* 0x000000ff0500720c */ /* 0x040fe40003f45270 */
[----:B------:R-:W-:Y:S01]  /*0770*/  ISETP.EQ.AND P1, PT, R5, RZ, P1 ;  /* 0x000000ff0500720c */ /* 0x000fe20000f22270 */
[----:B------:R-:W0:Y:S02]  /*0780*/  FENCE.VIEW.ASYNC.S ;  /* 0x00000000000073c6 */ /* 0x000e240000000000 */
[----:B0-----:R0:W1:Y:S01]  /*0790*/  @!UP0 SYNCS.EXCH.64 URZ, [UR6+0xa0], UR4 ;  /* 0x0000a004063f85b2 */ /* 0x0010620008000100 */
[----:B------:R-:W-:-:S02]  /*07a0*/  ISETP.NE.AND P4, PT, R9, R22, PT ;  /* 0x000000160900720c */ /* 0x000fc40003f85270 */
[----:B------:R-:W-:Y:S02]  /*07b0*/  SEL R19, RZ, 0x1, !P1 ;  /* 0x00000001ff137807 */ /* 0x000fe40004800000 */
[----:B------:R-:W-:Y:S02]  /*07c0*/  ISETP.EQ.OR P4, PT, R3, RZ, !P4 ;  /* 0x000000ff0300720c */ /* 0x000fe40006782670 */
[----:B------:R-:W-:Y:S02]  /*07d0*/  SEL R19, R19, 0x2, P5 ;  /* 0x0000000213137807 */ /* 0x000fe40002800000 */
[----:B------:R-:W-:-:S04]  /*07e0*/  PLOP3.LUT P0, PT, P0, P4, PT, 0x80, 0x0 ;  /* 0x000000000000781c */ /* 0x000fc80000709070 */
[----:B------:R-:W-:Y:S01]  /*07f0*/  P2R R58, PR, RZ, 0x1 ;  /* 0x00000001ff3a7803 */ /* 0x000fe20000000000 */
[----:B------:R0:W2:Y:S01]  /*0800*/  @!UP1 SYNCS.EXCH.64 URZ, [UR6+0xa8], UR4 ;  /* 0x0000a804063f95b2 */ /* 0x0000a20008000100 */
[----:B------:R-:W-:Y:S01]  /*0810*/  NOP ;  /* 0x0000000000007918 */ /* 0x000fe20000000000 */
[----:B------:R-:W-:Y:S06]  /*0820*/  @!P3 BRA `(.L_x_4) ;  /* 0x000000000008b947 */ /* 0x000fec0003800000 */
[----:B-12-4-:R-:W-:Y:S01]  /*0830*/  UCGABAR_ARV ;  /* 0x00000000000079c7 */ /* 0x016fe20008000000 */
[----:B------:R-:W-:Y:S05]  /*0840*/  BRA `(.L_x_5) ;  /* 0x0000000000047947 */ /* 0x000fea0003800000 */
.L_x_4:
[----:B-12-4-:R-:W-:Y:S01]  /*0850*/  NOP ;  /* 0x0000000000007918 */ /* 0x016fe20000000000 */
.L_x_5:
[----:B------:R-:W1:Y:S01]  /*0860*/  LDC R2, c[0x0][0x65c] ;  /* 0x00019700ff027b82 */ /* 0x000e620000000800 */
[----:B------:R-:W-:Y:S02]  /*0870*/  IMAD.U32 R8, RZ, RZ, UR8 ;  /* 0x00000008ff087e24 */ /* 0x000fe4000f8e00ff */
[----:B------:R-:W-:Y:S01]  /*0880*/  IMAD.MOV.U32 R9, RZ, RZ, RZ ;  /* 0x000000ffff097224 */ /* 0x000fe200078e00ff */
[----:B-1----:R-:W-:-:S04]  /*0890*/  ISETP.NE.AND P1, PT, R2, 0x1, PT ;  /* 0x000000010200780c */ /* 0x002fc80003f25270 */
[----:B------:R-:W-:-:S09]  /*08a0*/  P2R R5, PR, RZ, 0x2 ;  /* 0x00000002ff057803 */ /* 0x000fd20000000000 */
[----:B------:R-:W1:Y:S01]  /*08b0*/  @P1 LDC R17, c[0x0][0x10] ;  /* 0x00000400ff111b82 */ /* 0x000e620000000800 */
[----:B------:R-:W-:Y:S02]  /*08c0*/  @P1 IMAD.MOV.U32 R5, RZ, RZ, RZ ;  /* 0x000000ffff051224 */ /* 0x000fe400078e00ff */
[----:B------:R-:W-:-:S05]  /*08d0*/  @P1 IMAD.MOV.U32 R13, RZ, RZ, RZ ;  /* 0x000000ffff0d1224 */ /* 0x000fca00078e00ff */
[----:B------:R-:W2:Y:S01]  /*08e0*/  @!P1 LDC R11, c[0x0][0xc] ;  /* 0x00000300ff0b9b82 */ /* 0x000ea20000000800 */
[----:B-1----:R-:W-:-:S04]  /*08f0*/  @P1 IMAD.WIDE.U32 R16, R17, UR8, R4 ;  /* 0x0000000811101c25 */ /* 0x002fc8000f8e0004 */
[----:B------:R-:W-:Y:S02]  /*0900*/  @P1 IMAD.IADD R17, R17, 0x1, R13 ;  /* 0x0000000111111824 */ /* 0x000fe400078e020d */
[----:B--2---:R-:W-:-:S04]  /*0910*/  @!P1 IMAD.WIDE.U32 R8, R4, R11, R8 ;  /* 0x0000000b04089225 */ /* 0x004fc800078e0008 */
[----:B------:R-:W-:Y:S02]  /*0920*/  @!P1 IMAD.MOV.U32 R16, RZ, RZ, R8 ;  /* 0x000000ffff109224 */ /* 0x000fe400078e0008 */
[----:B------:R-:W-:Y:S01]  /*0930*/  @!P1 IMAD.MOV.U32 R17, RZ, RZ, R9 ;  /* 0x000000ffff119224 */ /* 0x000fe200078e0009 */
[----:B------:R-:W-:Y:S06]  /*0940*/  @!P3 BRA `(.L_x_6) ;  /* 0x00000000000cb947 */ /* 0x000fec0003800000 */
[----:B------:R-:W-:Y:S01]  /*0950*/  UCGABAR_WAIT ;  /* 0x0000000000007dc7 */ /* 0x000fe20008000000 */
[----:B------:R-:W-:Y:S01]  /*0960*/  CCTL.IVALL ;  /* 0x00000000ff00798f */ /* 0x000fe20002000000 */
[----:B------:R-:W-:Y:S05]  /*0970*/  BRA `(.L_x_7) ;  /* 0x0000000000047947 */ /* 0x000fea0003800000 */
.L_x_6:
[----:B------:R-:W-:Y:S06]  /*0980*/  BAR.SYNC.DEFER_BLOCKING 0x0 ;  /* 0x0000000000007b1d */ /* 0x000fec0000010000 */
.L_x_7:
[----:B------:R-:W-:Y:S05]  /*0990*/  @!P2 BRA `(.L_x_8) ;  /* 0x00000038007ca947 */ /* 0x000fea0003800000 */
[----:B------:R-:W-:-:S13]  /*09a0*/  ISETP.GT.U32.AND P0, PT, R6, 0x1, PT ;  /* 0x000000010600780c */ /* 0x000fda0003f04070 */
[----:B0-----:R-:W-:Y:S05]  /*09b0*/  @P0 EXIT ;  /* 0x000000000000094d */ /* 0x001fea0003800000 */
[----:B------:R-:W-:Y:S01]  /*09c0*/  ULDC.64 UR4, c[0x0][0x650] ;  /* 0x0001940000047ab9 */ /* 0x000fe20000000a00 */
[----:B------:R-:W-:Y:S01]  /*09d0*/  PRMT R0, RZ, 0x7610, R0 ;  /* 0x00007610ff007816 */ /* 0x000fe20000000000 */
[----:B------:R-:W-:Y:S01]  /*09e0*/  IMAD.MOV.U32 R60, RZ, RZ, -0x1 ;  /* 0xffffffffff3c7424 */ /* 0x000fe200078e00ff */
[----:B------:R-:W-:Y:S01]  /*09f0*/  ISETP.GE.U32.AND P0, PT, R16, UR4, PT ;  /* 0x0000000410007c0c */ /* 0x000fe2000bf06070 */
[----:B------:R-:W-:Y:S02]  /*0a00*/  IMAD.MOV.U32 R61, RZ, RZ, -0x1 ;  /* 0xffffffffff3d7424 */ /* 0x000fe400078e00ff */
[----:B------:R-:W-:Y:S01]  /*0a10*/  IMAD.MOV.U32 R57, RZ, RZ, -0x1 ;  /* 0xffffffffff397424 */ /* 0x000fe200078e00ff */
[----:B------:R-:W-:-:S13]  /*0a20*/  ISETP.GE.U32.AND.EX P0, PT, R17, UR5, PT, P0 ;  /* 0x0000000511007c0c */ /* 0x000fda000bf06100 */
[----:B------:R-:W-:Y:S05]  /*0a30*/  @P0 BRA `(.L_x_9) ;  /* 0x0000000400280947 */ /* 0x000fea0003800000 */
[----:B------:R-:W0:Y:S01]  /*0a40*/  LDC.64 R24, c[0x0][0x628] ;  /* 0x00018a00ff187b82 */ /* 0x000e220000000a00 */
[----:B------:R-:W-:Y:S02]  /*0a50*/  IMAD.MOV.U32 R8, RZ, RZ, R16 ;  /* 0x000000ffff087224 */ /* 0x000fe400078e0010 */
[----:B------:R-:W-:-:S05]  /*0a60*/  IMAD.MOV.U32 R9, RZ, RZ, R17 ;  /* 0x000000ffff097224 */ /* 0x000fca00078e0011 */
[----:B------:R-:W1:Y:S08]  /*0a70*/  LDC R0, c[0x0][0x630] ;  /* 0x00018c00ff007b82 */ /* 0x000e700000000800 */
[----:B------:R-:W2:Y:S01]  /*0a80*/  LDC.64 R26, c[0x0][0x620] ;  /* 0x00018800ff1a7b82 */ /* 0x000ea20000000a00 */
[----:B0-----:R-:W-:-:S04]  /*0a90*/  ISETP.NE.U32.AND P0, PT, R24, RZ, PT ;  /* 0x000000ff1800720c */ /* 0x001fc80003f05070 */
[----:B------:R-:W-:-:S13]  /*0aa0*/  ISETP.NE.AND.EX P0, PT, R25, RZ, PT, P0 ;  /* 0x000000ff1900720c */ /* 0x000fda0003f05300 */
[----:B-12---:R-:W-:Y:S05]  /*0ab0*/  @!P0 BRA `(.L_x_10) ;  /* 0x0000000000288947 */ /* 0x006fea0003800000 */
[----:B------:R-:W0:Y:S02]  /*0ac0*/  LDC R13, c[0x0][0x634] ;  /* 0x00018d00ff0d7b82 */ /* 0x000e240000000800 */
[----:B0-----:R-:W-:-:S05]  /*0ad0*/  IADD3 R13, P0, R16, R13, RZ ;  /* 0x0000000d100d7210 */ /* 0x001fca0007f1e0ff */
[----:B------:R-:W-:-:S04]  /*0ae0*/  IMAD.X R15, RZ, RZ, R17, P0 ;  /* 0x000000ffff0f7224 */ /* 0x000fc800000e0611 */
[----:B------:R-:W-:-:S04]  /*0af0*/  IMAD.WIDE.U32 R8, R15, R24, RZ ;  /* 0x000000180f087225 */ /* 0x000fc800078e00ff */
[----:B------:R-:W-:-:S04]  /*0b00*/  IMAD.WIDE.U32 R10, P0, R13, R25, R8 ;  /* 0x000000190d0a7225 */ /* 0x000fc80007800008 */
[----:B------:R-:W-:-:S04]  /*0b10*/  IMAD.WIDE.U32 R8, R13, R24, RZ ;  /* 0x000000180d087225 */ /* 0x000fc800078e00ff */
[----:B------:R-:W-:Y:S01]  /*0b20*/  IMAD.X R13, RZ, RZ, RZ, P0 ;  /* 0x000000ffff0d7224 */ /* 0x000fe200000e06ff */
[----:B------:R-:W-:Y:S01]  /*0b30*/  IADD3 RZ, P0, R9, R10, RZ ;  /* 0x0000000a09ff7210 */ /* 0x000fe20007f1e0ff */
[----:B------:R-:W-:-:S04]  /*0b40*/  IMAD.MOV.U32 R12, RZ, RZ, R11 ;  /* 0x000000ffff0c7224 */ /* 0x000fc800078e000b */
[----:B------:R-:W-:-:S08]  /*0b50*/  IMAD.WIDE.U32.X R8, R15, R25, R12, P0 ;  /* 0x000000190f087225 */ /* 0x000fd000000e040c */
.L_x_10:
[----:B------:R-:W0:Y:S01]  /*0b60*/  LDC.64 R24, c[0x0][0x640] ;  /* 0x00019000ff187b82 */ /* 0x000e220000000a00 */
[-CC-:B------:R-:W-:Y:S01]  /*0b70*/  SHF.R.U64 R57, R8, R0.reuse, R9.reuse ;  /* 0x0000000008397219 */ /* 0x180fe20000001209 */
[----:B------:R-:W-:Y:S01]  /*0b80*/  IMAD R28, R7, R21, R4 ;  /* 0x00000015071c7224 */ /* 0x000fe200078e0204 */
[----:B------:R-:W-:Y:S01]  /*0b90*/  SHF.R.U32.HI R0, RZ, R0, R9 ;  /* 0x00000000ff007219 */ /* 0x000fe20000011609 */
[----:B------:R-:W-:Y:S01]  /*0ba0*/  IMAD.MOV.U32 R21, RZ, RZ, 0x1 ;  /* 0x00000001ff157424 */ /* 0x000fe200078e00ff */
[----:B------:R-:W-:-:S03]  /*0bb0*/  IADD3 R5, P0, RZ, -R57, RZ ;  /* 0x80000039ff057210 */ /* 0x000fc60007f1e0ff */
[----:B------:R-:W1:Y:S02]  /*0bc0*/  LDC R6, c[0x0][0x618] ;  /* 0x00018600ff067b82 */ /* 0x000e640000000800 */
[----:B------:R-:W-:-:S04]  /*0bd0*/  IMAD.X R9, RZ, RZ, ~R0, P0 ;  /* 0x000000ffff097224 */ /* 0x000fc800000e0e00 */
[-C--:B------:R-:W-:Y:S02]  /*0be0*/  IMAD R0, R9, R26.reuse, RZ ;  /* 0x0000001a09007224 */ /* 0x080fe400078e02ff */
[----:B------:R-:W2:Y:S01]  /*0bf0*/  LDC R11, c[0x0][0x608] ;  /* 0x00018200ff0b7b82 */ /* 0x000ea20000000800 */
[----:B------:R-:W-:-:S04]  /*0c00*/  IMAD.WIDE.U32 R8, R5, R26, R16 ;  /* 0x0000001a05087225 */ /* 0x000fc800078e0010 */
[----:B------:R-:W-:-:S03]  /*0c10*/  IMAD R5, R5, R27, R0 ;  /* 0x0000001b05057224 */ /* 0x000fc600078e0200 */
[----:B------:R-:W3:Y:S01]  /*0c20*/  LDC R12, c[0x0][0x658] ;  /* 0x00019600ff0c7b82 */ /* 0x000ee20000000800 */
[----:B0-----:R-:W-:Y:S01]  /*0c30*/  ISETP.NE.U32.AND P0, PT, R24, RZ, PT ;  /* 0x000000ff1800720c */ /* 0x001fe20003f05070 */
[----:B------:R-:W-:Y:S02]  /*0c40*/  IMAD.IADD R5, R9, 0x1, R5 ;  /* 0x0000000109057824 */ /* 0x000fe400078e0205 */
[----:B------:R-:W-:Y:S01]  /*0c50*/  IMAD.MOV.U32 R9, RZ, RZ, -0x1 ;  /* 0xffffffffff097424 */ /* 0x000fe200078e00ff */
[----:B------:R-:W-:-:S03]  /*0c60*/  ISETP.NE.AND.EX P0, PT, R25, RZ, PT, P0 ;  /* 0x000000ff1900720c */ /* 0x000fc60003f05300 */
[----:B------:R-:W0:Y:S01]  /*0c70*/  LDC R15, c[0x0][0x600] ;  /* 0x00018000ff0f7b82 */ /* 0x000e220000000800 */
[-CC-:B-1----:R-:W-:Y:S02]  /*0c80*/  SHF.R.U64 R13, R8, R6.reuse, R5.reuse ;  /* 0x00000006080d7219 */ /* 0x182fe40000001205 */
[----:B------:R-:W-:-:S05]  /*0c90*/  SHF.R.U32.HI R0, RZ, R6, R5 ;  /* 0x00000006ff007219 */ /* 0x000fca0000011605 */
[----:B------:R-:W1:Y:S01]  /*0ca0*/  LDC R14, c[0x0][0x648] ;  /* 0x00019200ff0e7b82 */ /* 0x000e620000000800 */
[-CC-:B--2---:R-:W-:Y:S02]  /*0cb0*/  SHF.R.U64 R27, R13, R11.reuse, R0.reuse ;  /* 0x0000000b0d1b7219 */ /* 0x184fe40000001200 */
[----:B------:R-:W-:-:S05]  /*0cc0*/  SHF.R.U32.HI R5, RZ, R11, R0 ;  /* 0x0000000bff057219 */ /* 0x000fca0000011600 */
[----:B------:R-:W2:Y:S01]  /*0cd0*/  LDC R20, c[0x0][0x638] ;  /* 0x00018e00ff147b82 */ /* 0x000ea20000000800 */
[-CC-:B---3--:R-:W-:Y:S02]  /*0ce0*/  SHF.R.U64 R26, R27, R12.reuse, R5.reuse ;  /* 0x0000000c1b1a7219 */ /* 0x188fe40000001205 */
[-C--:B------:R-:W-:Y:S02]  /*0cf0*/  SHF.L.U32 R0, R9, R12.reuse, RZ ;  /* 0x0000000c09007219 */ /* 0x080fe400000006ff */
[----:B------:R-:W-:Y:S01]  /*0d00*/  SHF.R.U32.HI R5, RZ, R12, R5 ;  /* 0x0000000cff057219 */ /* 0x000fe20000011605 */
[----:B------:R-:W-:Y:S01]  /*0d10*/  IMAD.MOV.U32 R4, RZ, RZ, R26 ;  /* 0x000000ffff047224 */ /* 0x000fe200078e001a */
[----:B------:R-:W-:Y:S01]  /*0d20*/  LOP3.LUT R10, RZ, R0, RZ, 0x33, !PT ;  /* 0x00000000ff0a7212 */ /* 0x000fe200078e33ff */
[----:B------:R-:W3:Y:S01]  /*0d30*/  LDC R23, c[0x0][0x610] ;  /* 0x00018400ff177b82 */ /* 0x000ee20000000800 */
[----:B------:R-:W-:Y:S05]  /*0d40*/  @!P0 BRA `(.L_x_11) ;  /* 0x0000000000288947 */ /* 0x000fea0003800000 */
[----:B------:R-:W4:Y:S02]  /*0d50*/  LDC R9, c[0x0][0x64c] ;  /* 0x00019300ff097b82 */ /* 0x000f240000000800 */
[----:B----4-:R-:W-:-:S05]  /*0d60*/  IADD3 R9, P0, R26, R9, RZ ;  /* 0x000000091a097210 */ /* 0x010fca0007f1e0ff */
        /* <DEDUP_REMOVED lines=8> */
.L_x_11:
[----:B-1----:R-:W-:Y:S01]  /*0df0*/  SHF.R.U64 R4, R4, R14, R5 ;  /* 0x0000000e04047219 */ /* 0x002fe20000001205 */
[----:B0-----:R-:W-:Y:S01]  /*0e00*/  VIADD R6, R15, 0xffffffff ;  /* 0xffffffff0f067836 */ /* 0x001fe20000000000 */
[----:B------:R-:W-:Y:S02]  /*0e10*/  SHF.L.U32 R0, R21, R12, RZ ;  /* 0x0000000c15007219 */ /* 0x000fe400000006ff */
[----:B------:R-:W-:Y:S01]  /*0e20*/  LOP3.LUT R5, R27, R10, RZ, 0xc0, !PT ;  /* 0x0000000a1b057212 */ /* 0x000fe200078ec0ff */
[----:B------:R-:W-:Y:S01]  /*0e30*/  IMAD.MOV R7, RZ, RZ, -R4 ;  /* 0x000000ffff077224 */ /* 0x000fe200078e0a04 */
[----:B------:R-:W-:Y:S02]  /*0e40*/  SEL R3, R3, R28, !P1 ;  /* 0x0000001c03037207 */ /* 0x000fe40004800000 */
[----:B------:R-:W-:Y:S01]  /*0e50*/  LOP3.LUT R6, R13, R6, RZ, 0xc0, !PT ;  /* 0x000000060d067212 */ /* 0x000fe200078ec0ff */
[----:B------:R-:W-:Y:S02]  /*0e60*/  IMAD R4, R0, R4, R5 ;  /* 0x0000000400047224 */ /* 0x000fe400078e0205 */
[----:B--2---:R-:W-:-:S02]  /*0e70*/  IMAD R0, R7, R20, R26 ;  /* 0x0000001407007224 */ /* 0x004fc400078e021a */
[----:B---3--:R-:W-:Y:S02]  /*0e80*/  IMAD R3, R4, R23, R3 ;  /* 0x0000001704037224 */ /* 0x008fe400078e0203 */
[----:B------:R-:W-:Y:S02]  /*0e90*/  IMAD R60, R0, R15, R6 ;  /* 0x0000000f003c7224 */ /* 0x000fe400078e0206 */
[----:B------:R-:W-:-:S03]  /*0ea0*/  IMAD.MOV.U32 R4, RZ, RZ, 0x1 ;  /* 0x00000001ff047424 */ /* 0x000fc600078e00ff */
[----:B------:R-:W-:Y:S02]  /*0eb0*/  SEL R61, R60, R3, !P1 ;  /* 0x000000033c3d7207 */ /* 0x000fe40004800000 */
[----:B------:R-:W-:Y:S02]  /*0ec0*/  PRMT R0, R4, 0x7610, R0 ;  /* 0x0000761004007816 */ /* 0x000fe40000000000 */
[----:B------:R-:W-:-:S07]  /*0ed0*/  SEL R60, R3, R60, !P1 ;  /* 0x0000003c033c7207 */ /* 0x000fce0004800000 */
.L_x_9:
[----:B------:R-:W-:-:S08]  /*0ee0*/  NOP ;  /* 0x0000000000007918 */ /* 0x000fd00000000000 */
[----:B------:R-:W0:Y:S02]  /*0ef0*/  USETMAXREG.TRY_ALLOC.CTAPOOL UP0, 0xe8 ;  /* 0x000000e8000079c8 */ /* 0x000e240008000600 */
[----:B0-----:R-:W-:-:S13]  /*0f00*/  PLOP3.LUT P0, PT, PT, PT, UP0, 0x80, 0x0 ;  /* 0x000000000000781c */ /* 0x001fda0003f0f008 */
[----:B------:R-:W-:Y:S05]  /*0f10*/  @!P0 BRA `(.L_x_9) ;  /* 0xfffffffc00f08947 */ /* 0x000fea000383ffff */
[----:B------:R-:W-:Y:S01]  /*0f20*/  ULDC.64 UR4, c[0x0][0x598] ;  /* 0x0001660000047ab9 */ /* 0x000fe20000000a00 */
[----:B------:R-:W-:Y:S01]  /*0f30*/  ULDC.64 UR36, c[0x0][0x208] ;  /* 0x0000820000247ab9 */ /* 0x000fe20000000a00 */
[----:B------:R-:W-:-:S04]  /*0f40*/  ISETP.NE.U32.AND P0, PT, RZ, UR4, PT ;  /* 0x00000004ff007c0c */ /* 0x000fc8000bf05070 */
[----:B------:R-:W-:-:S13]  /*0f50*/  ISETP.NE.AND.EX P0, PT, RZ, UR5, PT, P0 ;  /* 0x00000005ff007c0c */ /* 0x000fda000bf05300 */
[----:B------:R-:W-:Y:S05]  /*0f60*/  @!P0 BRA `(.L_x_12) ;  /* 0x00000000001c8947 */ /* 0x000fea0003800000 */
[----:B------:R-:W0:Y:S02]  /*0f70*/  LDC.64 R4, c[0x0][0x598] ;  /* 0x00016600ff047b82 */ /* 0x000e240000000a00 */
[----:B0-----:R-:W2:Y:S02]  /*0f80*/  LDG.E.64 R4, desc[UR36][R4.64] ;  /* 0x0000002404047981 */ /* 0x001ea4000c1e1b00 */
[----:B--2---:R-:W-:-:S04]  /*0f90*/  ISETP.NE.U32.AND P0, PT, R4, RZ, PT ;  /* 0x000000ff0400720c */ /* 0x004fc80003f05070 */
[----:B------:R-:W-:-:S13]  /*0fa0*/  ISETP.NE.AND.EX P0, PT, R5, RZ, PT, P0 ;  /* 0x000000ff0500720c */ /* 0x000fda0003f05300 */
[----:B------:R-:W-:Y:S05]  /*0fb0*/  @!P0 BRA `(.L_x_12) ;  /* 0x0000000000088947 */ /* 0x000fea0003800000 */
[----:B------:R0:W5:Y:S01]  /*0fc0*/  LD.E R23, desc[UR36][R4.64] ;  /* 0x0000002404177980 */ /* 0x000162000c101900 */
[----:B------:R-:W-:Y:S05]  /*0fd0*/  BRA `(.L_x_13) ;  /* 0x0000000000247947 */ /* 0x000fea0003800000 */
.L_x_12:
[----:B------:R-:W-:Y:S02]  /*0fe0*/  ULDC.64 UR4, c[0x0][0x588] ;  /* 0x0001620000047ab9 */ /* 0x000fe40000000a00 */
[----:B------:R-:W-:-:S04]  /*0ff0*/  ISETP.NE.U32.AND P0, PT, RZ, UR4, PT ;  /* 0x00000004ff007c0c */ /* 0x000fc8000bf05070 */
[----:B------:R-:W-:-:S13]  /*1000*/  ISETP.NE.AND.EX P0, PT, RZ, UR5, PT, P0 ;  /* 0x00000005ff007c0c */ /* 0x000fda000bf05300 */
[----:B------:R-:W-:Y:S05]  /*1010*/  @!P0 BRA `(.L_x_14) ;  /* 0x00000000000c8947 */ /* 0x000fea0003800000 */
[----:B------:R-:W0:Y:S02]  /*1020*/  LDC.64 R4, c[0x0][0x588] ;  /* 0x00016200ff047b82 */ /* 0x000e240000000a00 */
[----:B0-----:R1:W5:Y:S01]  /*1030*/  LDG.E R23, desc[UR36][R4.64] ;  /* 0x0000002404177981 */ /* 0x001362000c1e1900 */
[----:B------:R-:W-:Y:S05]  /*1040*/  BRA `(.L_x_13) ;  /* 0x0000000000087947 */ /* 0x000fea0003800000 */
.L_x_14:
[----:B------:R-:W-:Y:S02]  /*1050*/  ULDC UR4, c[0x0][0x580] ;  /* 0x0001600000047ab9 */ /* 0x000fe40000000800 */
[----:B------:R-:W-:-:S07]  /*1060*/  IMAD.U32 R23, RZ, RZ, UR4 ;  /* 0x00000004ff177e24 */ /* 0x000fce000f8e00ff */
.L_x_13:
[----:B------:R-:W-:Y:S02]  /*1070*/  ULDC.64 UR4, c[0x0][0x5a0] ;  /* 0x0001680000047ab9 */ /* 0x000fe40000000a00 */
[----:B------:R-:W-:-:S04]  /*1080*/  ISETP.NE.U32.AND P0, PT, RZ, UR4, PT ;  /* 0x00000004ff007c0c */ /* 0x000fc8000bf05070 */
[----:B------:R-:W-:-:S13]  /*1090*/  ISETP.NE.AND.EX P0, PT, RZ, UR5, PT, P0 ;  /* 0x00000005ff007c0c */ /* 0x000fda000bf05300 */
[----:B------:R-:W-:Y:S05]  /*10a0*/  @!P0 BRA `(.L_x_15) ;  /* 0x00000000001c8947 */ /* 0x000fea0003800000 */
[----:B01----:R-:W0:Y:S02]  /*10b0*/  LDC.64 R4, c[0x0][0x5a0] ;  /* 0x00016800ff047b82 */ /* 0x003e240000000a00 */
[----:B0-----:R-:W2:Y:S02]  /*10c0*/  LDG.E.64 R4, desc[UR36][R4.64] ;  /* 0x0000002404047981 */ /* 0x001ea4000c1e1b00 */
[----:B--2---:R-:W-:-:S04]  /*10d0*/  ISETP.NE.U32.AND P0, PT, R4, RZ, PT ;  /* 0x000000ff0400720c */ /* 0x004fc80003f05070 */
[----:B------:R-:W-:-:S13]  /*10e0*/  ISETP.NE.AND.EX P0, PT, R5, RZ, PT, P0 ;  /* 0x000000ff0500720c */ /* 0x000fda0003f05300 */
[----:B------:R-:W-:Y:S05]  /*10f0*/  @!P0 BRA `(.L_x_15) ;  /* 0x0000000000088947 */ /* 0x000fea0003800000 */
[----:B------:R0:W5:Y:S01]  /*1100*/  LD.E R56, desc[UR36][R4.64] ;  /* 0x0000002404387980 */ /* 0x000162000c101900 */
[----:B------:R-:W-:Y:S05]  /*1110*/  BRA `(.L_x_16) ;  /* 0x0000000000247947 */ /* 0x000fea0003800000 */
.L_x_15:
[----:B------:R-:W-:Y:S02]  /*1120*/  ULDC.64 UR4, c[0x0][0x590] ;  /* 0x0001640000047ab9 */ /* 0x000fe40000000a00 */
[----:B------:R-:W-:-:S04]  /*1130*/  ISETP.NE.U32.AND P0, PT, RZ, UR4, PT ;  /* 0x00000004ff007c0c */ /* 0x000fc8000bf05070 */
[----:B------:R-:W-:-:S13]  /*1140*/  ISETP.NE.AND.EX P0, PT, RZ, UR5, PT, P0 ;  /* 0x00000005ff007c0c */ /* 0x000fda000bf05300 */
[----:B------:R-:W-:Y:S05]  /*1150*/  @!P0 BRA `(.L_x_17) ;  /* 0x00000000000c8947 */ /* 0x000fea0003800000 */
[----:B01----:R-:W0:Y:S02]  /*1160*/  LDC.64 R4, c[0x0][0x590] ;  /* 0x00016400ff047b82 */ /* 0x003e240000000a00 */
[----:B0-----:R1:W5:Y:S01]  /*1170*/  LDG.E R56, desc[UR36][R4.64] ;  /* 0x0000002404387981 */ /* 0x001362000c1e1900 */
[----:B------:R-:W-:Y:S05]  /*1180*/  BRA `(.L_x_16) ;  /* 0x0000000000087947 */ /* 0x000fea0003800000 */
.L_x_17:
[----:B------:R-:W-:Y:S02]  /*1190*/  ULDC UR4, c[0x0][0x584] ;  /* 0x0001610000047ab9 */ /* 0x000fe40000000800 */
[----:B------:R-:W-:-:S07]  /*11a0*/  IMAD.U32 R56, RZ, RZ, UR4 ;  /* 0x00000004ff387e24 */ /* 0x000fce000f8e00ff */
.L_x_16:
[----:B------:R-:W-:-:S13]  /*11b0*/  LOP3.LUT P0, RZ, R0, 0xff, RZ, 0xc0, !PT ;  /* 0x000000ff00ff7812 */ /* 0x000fda000780c0ff */
[----:B------:R-:W-:Y:S05]  /*11c0*/  @!P0 EXIT ;  /* 0x000000000000894d */ /* 0x000fea0003800000 */
[----:B------:R-:W-:Y:S01]  /*11d0*/  ULDC UR4, c[0x0][0x28c] ;  /* 0x0000a30000047ab9 */ /* 0x000fe20000000800 */
[----:B------:R-:W-:Y:S01]  /*11e0*/  LOP3.LUT R59, R19, 0x1, RZ, 0xfc, !PT ;  /* 0x00000001133b7812 */ /* 0x000fe200078efcff */
[----:B------:R-:W-:Y:S01]  /*11f0*/  UIADD3 UR4, UR4, 0x1f, URZ ;  /* 0x0000001f04047890 */ /* 0x000fe2000fffe03f */
[----:B------:R-:W-:Y:S01]  /*1200*/  UMOV UR38, URZ ;  /* 0x0000003f00267c82 */ /* 0x000fe20008000000 */
[----:B------:R-:W-:Y:S02]  /*1210*/  UMOV UR39, URZ ;  /* 0x0000003f00277c82 */ /* 0x000fe40008000000 */
[----:B------:R-:W-:-:S04]  /*1220*/  USHF.R.S32.HI UR5, URZ, 0x1f, UR4 ;  /* 0x0000001f3f057899 */ /* 0x000fc80008011404 */
[----:B------:R-:W-:-:S04]  /*1230*/  ULEA.HI UR5, UR5, UR4, URZ, 0x5 ;  /* 0x0000000405057291 */ /* 0x000fc8000f8f283f */
[----:B------:R-:W-:-:S12]  /*1240*/  USHF.R.S32.HI UR40, URZ, 0x5, UR5 ;  /* 0x000000053f287899 */ /* 0x000fd80008011405 */
.L_x_101:
[----:B------:R-:W-:Y:S01]  /*1250*/  LOP3.LUT R0, R18, 0x80, RZ, 0xc0, !PT ;  /* 0x0000008012007812 */ /* 0x000fe200078ec0ff */
[----:B------:R-:W2:Y:S01]  /*1260*/  S2UR UR7, SR_CgaCtaId ;  /* 0x00000000000779c3 */ /* 0x000ea20000008800 */
[----:B------:R-:W-:Y:S02]  /*1270*/  UMOV UR6, 0x400 ;  /* 0x0000040000067882 */ /* 0x000fe40000000000 */
[----:B------:R-:W-:-:S06]  /*1280*/  SHF.R.U32.HI R0, RZ, 0x7, R0 ;  /* 0x00000007ff007819 */ /* 0x000fcc0000011600 */
[----:B---3--:R-:W3:Y:S01]  /*1290*/  SHFL.IDX PT, R0, R0, RZ, 0x1f ;  /* 0x00001fff00007589 */ /* 0x008ee200000e0000 */
[----:B--2---:R-:W-:Y:S01]  /*12a0*/  ULEA UR6, UR7, UR6, 0x18 ;  /* 0x0000000607067291 */ /* 0x004fe2000f8ec03f */
[----:B---3--:R-:W-:-:S13]  /*12b0*/  R2UR UR4, R0 ;  /* 0x00000000000472ca */ /* 0x008fda00000e0000 */
[----:B------:R-:W-:-:S04]  /*12c0*/  ULEA.HI UR5, UR4, UR4, URZ, 0x1 ;  /* 0x0000000404057291 */ /* 0x000fc8000f8f083f */
[----:B------:R-:W-:-:S04]  /*12d0*/  ULOP3.LUT UR5, UR5, 0x7fffe, URZ, 0xc0, !UPT ;  /* 0x0007fffe05057892 */ /* 0x000fc8000f8ec03f */
[----:B------:R-:W-:-:S03]  /*12e0*/  UIADD3 UR5, UR4, -UR5, URZ ;  /* 0x8000000504057290 */ /* 0x000fc6000fffe03f */
[----:B------:R-:W-:Y:S01]  /*12f0*/  ULDC UR4, c[0x0][0x28c] ;  /* 0x0000a30000047ab9 */ /* 0x000fe20000000800 */
[----:B------:R-:W-:Y:S01]  /*1300*/  ULEA UR5, UR5, UR6, 0xd ;  /* 0x0000000605057291 */ /* 0x000fe2000f8e683f */
[----:B------:R-:W-:-:S03]  /*1310*/  ISETP.LT.AND P0, PT, RZ, UR4, PT ;  /* 0x00000004ff007c0c */ /* 0x000fc6000bf01270 */
[----:B------:R-:W-:-:S04]  /*1320*/  UIADD3 UR5, UR5, 0x180, URZ ;  /* 0x0000018005057890 */ /* 0x000fc8000fffe03f */
[----:B------:R-:W-:-:S04]  /*1330*/  USHF.R.U32.HI UR5, URZ, 0x4, UR5 ;  /* 0x000000043f057899 */ /* 0x000fc80008011605 */
[----:B------:R-:W-:Y:S02]  /*1340*/  ULOP3.LUT UR41, UR5, 0x3fff, URZ, 0xc0, !UPT ;  /* 0x00003fff05297892 */ /* 0x000fe4000f8ec03f */
[----:B01--4-:R-:W-:Y:S10]  /*1350*/  @P0 BRA `(.L_x_18) ;  /* 0x0000000000400947 */ /* 0x013ff40003800000 */
[----:B------:R-:W-:Y:S01]  /*1360*/  MOV R0, 0x0 ;  /* 0x0000000000007802 */ /* 0x000fe20000000f00 */
[----:B------:R-:W-:Y:S01]  /*1370*/  ULDC.64 UR4, c[0x4][0x68] ;  /* 0x01001a0000047ab9 */ /* 0x000fe20000000a00 */
[----:B------:R-:W-:Y:S01]  /*1380*/  ULDC.64 UR6, c[0x4][0x8] ;  /* 0x0100020000067ab9 */ /* 0x000fe20000000a00 */
[----:B01----:R-:W-:Y:S01]  /*1390*/  IMAD.U32 R4, RZ, RZ, UR4 ;  /* 0x00000004ff047e24 */ /* 0x003fe2000f8e00ff */
[----:B------:R0:W1:Y:S01]  /*13a0*/  LDC.64 R14, c[0x4][R0] ;  /* 0x01000000000e7b82 */ /* 0x0000620000000a00 */
[----:B------:R-:W-:Y:S01]  /*13b0*/  IMAD.U32 R5, RZ, RZ, UR5 ;  /* 0x00000005ff057e24 */ /* 0x000fe2000f8e00ff */
[----:B------:R-:W-:Y:S01]  /*13c0*/  ULDC.64 UR4, c[0x4][0x70] ;  /* 0x01001c0000047ab9 */ /* 0x000fe20000000a00 */
[----:B------:R-:W-:Y:S02]  /*13d0*/  IMAD.U32 R10, RZ, RZ, UR6 ;  /* 0x00000006ff0a7e24 */ /* 0x000fe4000f8e00ff */
[----:B------:R-:W-:Y:S02]  /*13e0*/  IMAD.U32 R6, RZ, RZ, UR4 ;  /* 0x00000004ff067e24 */ /* 0x000fe4000f8e00ff */
[----:B------:R-:W-:-:S02]  /*13f0*/  IMAD.U32 R7, RZ, RZ, UR5 ;  /* 0x00000005ff077e24 */ /* 0x000fc4000f8e00ff */
[----:B------:R-:W-:Y:S02]  /*1400*/  IMAD.U32 R11, RZ, RZ, UR7 ;  /* 0x00000007ff0b7e24 */ /* 0x000fe4000f8e00ff */
[----:B------:R-:W-:Y:S02]  /*1410*/  IMAD.MOV.U32 R8, RZ, RZ, 0x1e1 ;  /* 0x000001e1ff087424 */ /* 0x000fe400078e00ff */
[----:B------:R-:W-:Y:S02]  /*1420*/  IMAD.MOV.U32 R12, RZ, RZ, 0x1 ;  /* 0x00000001ff0c7424 */ /* 0x000fe400078e00ff */
[----:B0-----:R-:W-:-:S07]  /*1430*/  IMAD.MOV.U32 R13, RZ, RZ, RZ ;  /* 0x000000ffff0d7224 */ /* 0x001fce00078e00ff */
[----:B------:R-:W-:-:S07]  /*1440*/  LEPC R20, `(.L_x_18) ;  /* 0x000000001014794e */ /* 0x000fce0000000000 */
[----:B-1---5:R-:W-:Y:S05]  /*1450*/  CALL.ABS.NOINC R14 ;  /* 0x000000000e007343 */ /* 0x022fea0003c00000 */
.L_x_18:
[----:B------:R-:W-:-:S13]  /*1460*/  ISETP.NE.AND P0, PT, R59, 0x3, PT ;  /* 0x000000033b00780c */ /* 0x000fda0003f05270 */
[----:B------:R-:W-:Y:S05]  /*1470*/  @!P0 BRA `(.L_x_19) ;  /* 0x0000000000048947 */ /* 0x000fea0003800000 */
[----:B------:R-:W-:Y:S01]  /*1480*/  BPT.TRAP 0x1 ;  /* 0x000000040000795c */ /* 0x000fe20000300000 */
.L_x_19:
[----:B------:R-:W2:Y:S01]  /*1490*/  S2UR UR5, SR_CgaCtaId ;  /* 0x00000000000579c3 */ /* 0x000ea20000008800 */
[----:B------:R-:W-:Y:S01]  /*14a0*/  UMOV UR4, 0x400 ;  /* 0x0000040000047882 */ /* 0x000fe20000000000 */
[----:B------:R-:W-:Y:S02]  /*14b0*/  IMAD.U32 R0, RZ, RZ, UR38 ;  /* 0x00000026ff007e24 */ /* 0x000fe4000f8e00ff */
[----:B------:R-:W-:-:S03]  /*14c0*/  IMAD.U32 R3, RZ, RZ, UR39 ;  /* 0x00000027ff037e24 */ /* 0x000fc6000f8e00ff */
[----:B------:R-:W-:Y:S01]  /*14d0*/  SHF.L.U32 R0, R0, 0x1f, RZ ;  /* 0x0000001f00007819 */ /* 0x000fe200000006ff */
[----:B--2---:R-:W-:-:S06]  /*14e0*/  ULEA UR4, UR5, UR4, 0x18 ;  /* 0x0000000405047291 */ /* 0x004fcc000f8ec03f */
[----:B------:R-:W-:-:S04]  /*14f0*/  IMAD.U32 R6, RZ, RZ, UR4 ;  /* 0x00000004ff067e24 */ /* 0x000fc8000f8e00ff */
[----:B------:R-:W-:-:S04]  /*1500*/  IMAD R3, R3, 0x8, R6 ;  /* 0x0000000803037824 */ /* 0x000fc800078e0206 */
[----:B------:R2:W3:Y:S01]  /*1510*/  SYNCS.PHASECHK.TRANS64.TRYWAIT P1, [R3+URZ], R0 ;  /* 0x00000000030075a7 */ /* 0x0004e2000802017f */
[----:B------:R-:W-:Y:S05]  /*1520*/  @!P0 BRA `(.L_x_20) ;  /* 0x0000000000048947 */ /* 0x000fea0003800000 */
[----:B------:R-:W-:Y:S01]  /*1530*/  BPT.TRAP 0x1 ;  /* 0x000000040000795c */ /* 0x000fe20000300000 */
.L_x_20:
[----:B---3--:R-:W-:Y:S05]  /*1540*/  @P1 BRA `(.L_x_21) ;  /* 0x0000000000081947 */ /* 0x008fea0003800000 */
[----:B------:R-:W3:Y:S02]  /*1550*/  SYNCS.PHASECHK.TRANS64.TRYWAIT P1, [R3+URZ], R0 ;  /* 0x00000000030075a7 */ /* 0x000ee4000802017f */
[----:B---3--:R-:W-:Y:S05]  /*1560*/  @!P1 BRA `(.L_x_22) ;  /* 0x0000004400a49947 */ /* 0x008fea0003800000 */
.L_x_21:
[----:B------:R-:W-:-:S04]  /*1570*/  UISETP.LT.AND UP0, UPT, UR40, 0x1, UPT ;  /* 0x000000012800788c */ /* 0x000fc8000bf01270 */
[----:B------:R-:W-:-:S06]  /*1580*/  USEL UR4, UR40, 0x1, UP0 ;  /* 0x0000000128047887 */ /* 0x000fcc0008000000 */
[----:B--23--:R-:W-:Y:S01]  /*1590*/  IMAD.U32 R0, RZ, RZ, UR4 ;  /* 0x00000004ff007e24 */ /* 0x00cfe2000f8e00ff */
[----:B------:R-:W-:Y:S05]  /*15a0*/  WARPSYNC.ALL ;  /* 0x0000000000007948 */ /* 0x000fea0003800000 */
[----:B------:R-:W-:-:S04]  /*15b0*/  IADD3 R0, -R0, UR40, RZ ;  /* 0x0000002800007c10 */ /* 0x000fc8000fffe1ff */
[----:B------:R-:W-:Y:S02]  /*15c0*/  ISETP.GE.AND P1, PT, R0, 0x1, PT ;  /* 0x000000010000780c */ /* 0x000fe40003f26270 */
[----:B------:R-:W-:Y:S01]  /*15d0*/  R2UR UR4, R6 ;  /* 0x00000000060472ca */ /* 0x000fe200000e0000 */
[----:B------:R-:W-:Y:S01]  /*15e0*/  WARPGROUP.ARRIVE ;  /* 0x00000000000079c5 */ /* 0x000fe20000000000 */
[----:B------:R-:W-:Y:S01]  /*15f0*/  UMOV UR9, 0x40000040 ;  /* 0x4000004000097882 */ /* 0x000fe20000000000 */
[----:B------:R-:W-:-:S10]  /*1600*/  UMOV UR11, 0x40000040 ;  /* 0x40000040000b7882 */ /* 0x000fd40000000000 */
[----:B------:R-:W-:-:S04]  /*1610*/  UIADD3 UR4, UR4, 0x24180, URZ ;  /* 0x0002418004047890 */ /* 0x000fc8000fffe03f */
[----:B------:R-:W-:-:S04]  /*1620*/  USHF.R.U32.HI UR4, URZ, 0x4, UR4 ;  /* 0x000000043f047899 */ /* 0x000fc80008011604 */
[----:B------:R-:W-:Y:S02]  /*1630*/  ULOP3.LUT UR5, UR4, 0x3fff, URZ, 0xc0, !UPT ;  /* 0x00003fff04057892 */ /* 0x000fe4000f8ec03f */
[----:B------:R-:W-:Y:S02]  /*1640*/  ULOP3.LUT UR4, UR41, 0x10000, URZ, 0xfc, !UPT ;  /* 0x0001000029047892 */ /* 0x000fe4000f8efc3f */
[----:B------:R-:W-:Y:S02]  /*1650*/  ULOP3.LUT UR5, UR5, 0x10000, URZ, 0xfc, !UPT ;  /* 0x0001000005057892 */ /* 0x000fe4000f8efc3f */
[----:B------:R-:W-:Y:S02]  /*1660*/  ULEA UR6, UR39, UR4, 0xa ;  /* 0x0000000427067291 */ /* 0x000fe4000f8e503f */
[----:B------:R-:W-:-:S05]  /*1670*/  ULEA UR7, UR39, UR5, 0x9 ;  /* 0x0000000527077291 */ /* 0x000fca000f8e483f */
[----:B------:R-:W-:Y:S02]  /*1680*/  UMOV UR8, UR6 ;  /* 0x0000000600087c82 */ /* 0x000fe40008000000 */
[----:B------:R-:W-:Y:S02]  /*1690*/  UMOV UR10, UR7 ;  /* 0x00000007000a7c82 */ /* 0x000fe40008000000 */
[----:B------:R-:W-:Y:S01]  /*16a0*/  HGMMA.64x64x8.F32.TF32 R24, gdesc[UR8], RZ, !UPT, gsb0 ;  /* 0x04e00000081879f0 */ /* 0x000fe2000c0028ff */
[----:B------:R-:W-:Y:S02]  /*16b0*/  UIADD3 UR8, UR6, 0x2, URZ ;  /* 0x0000000206087890 */ /* 0x000fe4000fffe03f */
[----:B------:R-:W-:Y:S01]  /*16c0*/  UIADD3 UR10, UR7, 0x2, URZ ;  /* 0x00000002070a7890 */ /* 0x000fe2000fffe03f */
[----:B------:R-:W-:Y:S01]  /*16d0*/  UMOV UR9, 0x40000040 ;  /* 0x4000004000097882 */ /* 0x000fe20000000000 */
[----:B------:R-:W-:Y:S01]  /*16e0*/  UMOV UR11, 0x40000040 ;  /* 0x40000040000b7882 */ /* 0x000fe20000000000 */
[----:B------:R-:W-:-:S02]  /*16f0*/  WARPGROUP.DEPBAR.LE gsb0, 0x0 ;  /* 0x00008000000079c5 */ /* 0x000fc40000010000 */
[----:B------:R-:W-:-:S06]  /*1700*/  WARPGROUP.ARRIVE ;  /* 0x00000000000079c5 */ /* 0x000fcc0000000000 */
[----:B------:R-:W-:Y:S01]  /*1710*/  HGMMA.64x64x8.F32.TF32 R24, gdesc[UR8], R24, gsb0 ;  /* 0x04e00000081879f0 */ /* 0x000fe20008002818 */
[----:B------:R-:W-:Y:S02]  /*1720*/  UIADD3 UR8, UR6, 0x4, URZ ;  /* 0x0000000406087890 */ /* 0x000fe4000fffe03f */
[----:B------:R-:W-:Y:S01]  /*1730*/  UIADD3 UR10, UR7, 0x4, URZ ;  /* 0x00000004070a7890 */ /* 0x000fe2000fffe03f */
[----:B------:R-:W-:Y:S01]  /*1740*/  UMOV UR9, 0x40000040 ;  /* 0x4000004000097882 */ /* 0x000fe20000000000 */
[----:B------:R-:W-:Y:S01]  /*1750*/  UMOV UR11, 0x40000040 ;  /* 0x40000040000b7882 */ /* 0x000fe20000000000 */
[----:B------:R-:W-:Y:S02]  /*1760*/  WARPGROUP.DEPBAR.LE gsb0, 0x0 ;  /* 0x00008000000079c5 */ /* 0x000fe40000010000 */
        /* <DEDUP_REMOVED lines=8> */
[----:B------:R-:W-:Y:S03]  /*17f0*/  HGMMA.64x64x8.F32.TF32 R24, gdesc[UR8], R24, gsb0 ;  /* 0x04e00000081879f0 */ /* 0x000fe60008002818 */
[----:B------:R-:W-:Y:S02]  /*1800*/  WARPGROUP.DEPBAR.LE gsb0, 0x0 ;  /* 0x00008000000079c5 */ /* 0x000fe40000010000 */
[----:B------:R-:W-:Y:S05]  /*1810*/  @!P1 BRA `(.L_x_23) ;  /* 0x0000000400249947 */ /* 0x000fea0003800000 */
[----:B------:R-:W-:Y:S02]  /*1820*/  UIADD3 UR6, UR39, 0x1, URZ ;  /* 0x0000000127067890 */ /* 0x000fe4000fffe03f */
[----:B------:R-:W-:Y:S02]  /*1830*/  IMAD.U32 R3, RZ, RZ, UR39 ;  /* 0x00000027ff037e24 */ /* 0x000fe4000f8e00ff */
[----:B------:R-:W-:-:S04]  /*1840*/  UISETP.NE.AND UP0, UPT, UR6, 0x9, UPT ;  /* 0x000000090600788c */ /* 0x000fc8000bf05270 */
[----:B------:R-:W-:Y:S02]  /*1850*/  USEL UR7, URZ, 0x1, UP0 ;  /* 0x000000013f077887 */ /* 0x000fe40008000000 */
[----:B------:R-:W-:Y:S02]  /*1860*/  USEL UR6, UR6, URZ, UP0 ;  /* 0x0000003f06067287 */ /* 0x000fe40008000000 */
[----:B------:R-:W-:-:S06]  /*1870*/  ULOP3.LUT UR7, UR38, UR7, URZ, 0x3c, !UPT ;  /* 0x0000000726077292 */ /* 0x000fcc000f8e3c3f */
[----:B------:R-:W-:-:S07]  /*1880*/  IMAD.U32 R7, RZ, RZ, UR7 ;  /* 0x00000007ff077e24 */ /* 0x000fce000f8e00ff */
.L_x_30:
[----:B------:R-:W-:Y:S05]  /*1890*/  @!P0 BRA `(.L_x_24) ;  /* 0x0000000000048947 */ /* 0x000fea0003800000 */
[----:B------:R-:W-:Y:S01]  /*18a0*/  BPT.TRAP 0x1 ;  /* 0x000000040000795c */ /* 0x000fe20000300000 */
.L_x_24:
[----:B------:R-:W2:Y:S01]  /*18b0*/  S2UR UR8, SR_CgaCtaId ;  /* 0x00000000000879c3 */ /* 0x000ea20000008800 */
[----:B------:R-:W-:Y:S01]  /*18c0*/  UMOV UR7, 0x400 ;  /* 0x0000040000077882 */ /* 0x000fe20000000000 */
[----:B01----:R-:W-:Y:S01]  /*18d0*/  IMAD.U32 R5, RZ, RZ, UR6 ;  /* 0x00000006ff057e24 */ /* 0x003fe2000f8e00ff */
[----:B------:R-:W-:Y:S01]  /*18e0*/  SHF.L.U32 R4, R7, 0x1f, RZ ;  /* 0x0000001f07047819 */ /* 0x000fe200000006ff */
[----:B--2---:R-:W-:-:S06]  /*18f0*/  ULEA UR7, UR8, UR7, 0x18 ;  /* 0x0000000708077291 */ /* 0x004fcc000f8ec03f */
[----:B------:R-:W-:-:S04]  /*1900*/  IMAD.U32 R6, RZ, RZ, UR7 ;  /* 0x00000007ff067e24 */ /* 0x000fc8000f8e00ff */
[----:B------:R-:W-:-:S04]  /*1910*/  IMAD R5, R5, 0x8, R6 ;  /* 0x0000000805057824 */ /* 0x000fc800078e0206 */
[----:B------:R0:W1:Y:S01]  /*1920*/  SYNCS.PHASECHK.TRANS64.TRYWAIT P1, [R5+URZ], R4 ;  /* 0x00000004050075a7 */ /* 0x000062000802017f */
[----:B------:R-:W-:Y:S05]  /*1930*/  @!P0 BRA `(.L_x_25) ;  /* 0x0000000000048947 */ /* 0x000fea0003800000 */
[----:B------:R-:W-:Y:S01]  /*1940*/  BPT.TRAP 0x1 ;  /* 0x000000040000795c */ /* 0x000fe20000300000 */
.L_x_25:
[----:B-1----:R-:W-:Y:S05]  /*1950*/  @P1 BRA `(.L_x_26) ;  /* 0x0000000000081947 */ /* 0x002fea0003800000 */
[----:B------:R-:W1:Y:S02]  /*1960*/  SYNCS.PHASECHK.TRANS64.TRYWAIT P1, [R5+URZ], R4 ;  /* 0x00000004050075a7 */ /* 0x000e64000802017f */
[----:B-1----:R-:W-:Y:S05]  /*1970*/  @!P1 BRA `(.L_x_27) ;  /* 0x0000004000b49947 */ /* 0x002fea0003800000 */
.L_x_26:
[----:B------:R-:W-:Y:S01]  /*1980*/  ULEA UR7, UR6, UR4, 0xa ;  /* 0x0000000406077291 */ /* 0x000fe2000f8e503f */
[----:B------:R-:W-:Y:S01]  /*1990*/  WARPGROUP.ARRIVE ;  /* 0x00000000000079c5 */ /* 0x000fe20000000000 */
[----:B------:R-:W-:Y:S01]  /*19a0*/  ULEA UR12, UR6, UR5, 0x9 ;  /* 0x00000005060c7291 */ /* 0x000fe2000f8e483f */
[----:B------:R-:W-:Y:S01]  /*19b0*/  UMOV UR9, 0x40000040 ;  /* 0x4000004000097882 */ /* 0x000fe20000000000 */
[----:B------:R-:W-:-:S03]  /*19c0*/  UMOV UR11, 0x40000040 ;  /* 0x40000040000b7882 */ /* 0x000fc60000000000 */
[----:B------:R-:W-:Y:S02]  /*19d0*/  UMOV UR8, UR7 ;  /* 0x0000000700087c82 */ /* 0x000fe40008000000 */
[----:B------:R-:W-:Y:S02]  /*19e0*/  UMOV UR10, UR12 ;  /* 0x0000000c000a7c82 */ /* 0x000fe40008000000 */
[----:B------:R-:W-:Y:S01]  /*19f0*/  HGMMA.64x64x8.F32.TF32 R24, gdesc[UR8], R24, gsb0 ;  /* 0x04e00000081879f0 */ /* 0x000fe20008002818 */
        /* <DEDUP_REMOVED lines=23> */
[----:B------:R-:W-:Y:S01]  /*1b70*/  BPT.TRAP 0x1 ;  /* 0x000000040000795c */ /* 0x000fe20000300000 */
.L_x_28:
[----:B------:R-:W-:-:S13]  /*1b80*/  ISETP.NE.AND P1, PT, R58, RZ, PT ;  /* 0x000000ff3a00720c */ /* 0x000fda0003f25270 */
[----:B01----:R-:W-:-:S04]  /*1b90*/  @P1 IMAD R4, R3, 0x8, R6 ;  /* 0x0000000803041824 */ /* 0x003fc800078e0206 */
[----:B------:R-:W-:-:S05]  /*1ba0*/  @P1 VIADD R5, R4, 0x48 ;  /* 0x0000004804051836 */ /* 0x000fca0000000000 */
[----:B------:R-:W-:-:S04]  /*1bb0*/  @P1 PRMT R5, R22, 0x654, R5 ;  /* 0x0000065416051816 */ /* 0x000fc80000000005 */
[----:B------:R0:W-:Y:S01]  /*1bc0*/  @P1 SYNCS.ARRIVE.TRANS64.RED.A1T0 RZ, [R5+URZ], RZ ;  /* 0x000000ff05ff19a7 */ /* 0x0001e2000810043f */
[----:B------:R-:W-:-:S13]  /*1bd0*/  ISETP.GT.U32.AND P1, PT, R19, 0x1, PT ;  /* 0x000000011300780c */ /* 0x000fda0003f24070 */
[----:B0-----:R-:W-:Y:S05]  /*1be0*/  @P1 BRA `(.L_x_29) ;  /* 0x0000000000041947 */ /* 0x001fea0003800000 */
[----:B------:R-:W-:Y:S01]  /*1bf0*/  BPT.TRAP 0x1 ;  /* 0x000000040000795c */ /* 0x000fe20000300000 */
.L_x_29:
[----:B------:R-:W-:Y:S01]  /*1c00*/  UIADD3 UR6, UR6, 0x1, URZ ;  /* 0x0000000106067890 */ /* 0x000fe2000fffe03f */
[C---:B------:R-:W-:Y:S01]  /*1c10*/  ISETP.GT.AND P2, PT, R0.reuse, 0x1, PT ;  /* 0x000000010000780c */ /* 0x040fe20003f44270 */
[----:B------:R-:W-:Y:S02]  /*1c20*/  VIADD R3, R3, 0x1 ;  /* 0x0000000103037836 */ /* 0x000fe40000000000 */
[----:B------:R-:W-:Y:S01]  /*1c30*/  UISETP.NE.AND UP0, UPT, UR6, 0x9, UPT ;  /* 0x000000090600788c */ /* 0x000fe2000bf05270 */
[----:B------:R-:W-:Y:S02]  /*1c40*/  VIADD R0, R0, 0xffffffff ;  /* 0xffffffff00007836 */ /* 0x000fe40000000000 */
[C---:B------:R-:W-:Y:S01]  /*1c50*/  ISETP.NE.AND P1, PT, R3.reuse, 0x9, PT ;  /* 0x000000090300780c */ /* 0x040fe20003f25270 */
[----:B------:R-:W-:Y:S02]  /*1c60*/  USEL UR7, URZ, 0x1, UP0 ;  /* 0x000000013f077887 */ /* 0x000fe40008000000 */
[----:B------:R-:W-:Y:S01]  /*1c70*/  USEL UR6, UR6, URZ, UP0 ;  /* 0x0000003f06067287 */ /* 0x000fe20008000000 */
[----:B------:R-:W-:-:S03]  /*1c80*/  SEL R3, R3, RZ, P1 ;  /* 0x000000ff03037207 */ /* 0x000fc60000800000 */
[----:B------:R-:W-:Y:S01]  /*1c90*/  LOP3.LUT R7, R7, UR7, RZ, 0x3c, !PT ;  /* 0x0000000707077c12 */ /* 0x000fe2000f8e3cff */
[----:B------:R-:W-:Y:S07]  /*1ca0*/  @P2 BRA `(.L_x_30) ;  /* 0xfffffff800f82947 */ /* 0x000fee000383ffff */
.L_x_23:
[----:B------:R-:W2:Y:S02]  /*1cb0*/  LDC R0, c[0x0][0x28c] ;  /* 0x0000a300ff007b82 */ /* 0x000ea40000000800 */
[----:B--2---:R-:W-:-:S13]  /*1cc0*/  ISETP.GE.AND P1, PT, R0, 0x1, PT ;  /* 0x000000010000780c */ /* 0x004fda0003f26270 */
[----:B------:R-:W-:Y:S05]  /*1cd0*/  @!P1 BRA `(.L_x_31) ;  /* 0x0000000000509947 */ /* 0x000fea0003800000 */
[----:B------:R-:W-:Y:S05]  /*1ce0*/  @!P0 BRA `(.L_x_32) ;  /* 0x0000000000048947 */ /* 0x000fea0003800000 */
[----:B------:R-:W-:Y:S01]  /*1cf0*/  BPT.TRAP 0x1 ;  /* 0x000000040000795c */ /* 0x000fe20000300000 */
.L_x_32:
[----:B------:R-:W-:Y:S01]  /*1d00*/  ISETP.NE.AND P1, PT, R58, RZ, PT ;  /* 0x000000ff3a00720c */ /* 0x000fe20003f25270 */
[----:B------:R-:W-:Y:S01]  /*1d10*/  BSSY B0, `(.L_x_33) ;  /* 0x000000e000007945 */ /* 0x000fe20003800000 */
[----:B------:R-:W-:-:S11]  /*1d20*/  ISETP.GT.U32.AND P0, PT, R19, 0x1, PT ;  /* 0x000000011300780c */ /* 0x000fd60003f04070 */
[----:B------:R-:W-:Y:S05]  /*1d30*/  @!P1 BRA `(.L_x_34) ;  /* 0x00000000002c9947 */ /* 0x000fea0003800000 */
[----:B------:R-:W-:-:S04]  /*1d40*/  UISETP.LT.AND UP0, UPT, UR40, 0x1, UPT ;  /* 0x000000012800788c */ /* 0x000fc8000bf01270 */
[----:B------:R-:W-:-:S04]  /*1d50*/  USEL UR6, UR40, 0x1, UP0 ;  /* 0x0000000128067887 */ /* 0x000fc80008000000 */
[----:B------:R-:W-:-:S04]  /*1d60*/  UIADD3 UR6, UR39, UR40, -UR6 ;  /* 0x0000002827067290 */ /* 0x000fc8000fffe806 */
[----:B------:R-:W-:-:S04]  /*1d70*/  UIMAD.WIDE.U32 UR4, UR6, 0x38e38e39, URZ ;  /* 0x38e38e39060478a5 */ /* 0x000fc8000f8e003f */
[----:B------:R-:W-:-:S04]  /*1d80*/  USHF.R.U32.HI UR4, URZ, 0x1, UR5 ;  /* 0x000000013f047899 */ /* 0x000fc80008011605 */
[----:B------:R-:W-:-:S06]  /*1d90*/  UIMAD UR6, UR4, -0x9, UR6 ;  /* 0xfffffff7040678a4 */ /* 0x000fcc000f8e0206 */
[----:B------:R-:W-:-:S04]  /*1da0*/  IMAD.U32 R3, RZ, RZ, UR6 ;  /* 0x00000006ff037e24 */ /* 0x000fc8000f8e00ff */
[----:B------:R-:W-:-:S04]  /*1db0*/  IMAD R0, R3, 0x8, R6 ;  /* 0x0000000803007824 */ /* 0x000fc800078e0206 */
[----:B------:R-:W-:-:S05]  /*1dc0*/  VIADD R3, R0, 0x48 ;  /* 0x0000004800037836 */ /* 0x000fca0000000000 */
[----:B------:R-:W-:-:S04]  /*1dd0*/  PRMT R3, R22, 0x654, R3 ;  /* 0x0000065416037816 */ /* 0x000fc80000000003 */
[----:B------:R2:W-:Y:S03]  /*1de0*/  SYNCS.ARRIVE.TRANS64.RED.A1T0 RZ, [R3+URZ], RZ ;  /* 0x000000ff03ff79a7 */ /* 0x0005e6000810043f */
.L_x_34:
[----:B------:R-:W-:Y:S05]  /*1df0*/  BSYNC B0 ;  /* 0x0000000000007941 */ /* 0x000fea0003800000 */
.L_x_33:
[----:B------:R-:W-:Y:S05]  /*1e00*/  @P0 BRA `(.L_x_31) ;  /* 0x0000000000040947 */ /* 0x000fea0003800000 */
[----:B------:R-:W-:Y:S01]  /*1e10*/  BPT.TRAP 0x1 ;  /* 0x000000040000795c */ /* 0x000fe20000300000 */
.L_x_31:
[----:B------:R-:W3:Y:S01]  /*1e20*/  LDC R6, c[0x0][0x288] ;  /* 0x0000a200ff067b82 */ /* 0x000ee20000000800 */
[--C-:B------:R-:W-:Y:S01]  /*1e30*/  SHF.R.U32.HI R0, RZ, 0x2, R18.reuse ;  /* 0x00000002ff007819 */ /* 0x100fe20000011612 */
[----:B------:R-:W-:Y:S01]  /*1e40*/  IMAD.SHL.U32 R61, R61, 0x40, RZ ;  /* 0x000000403d3d7824 */ /* 0x000fe200078e00ff */
[----:B01----:R-:W-:Y:S01]  /*1e50*/  SHF.R.U32.HI R5, RZ, 0x7, R18 ;  /* 0x00000007ff057819 */ /* 0x003fe20000011612 */
[----:B------:R-:W-:Y:S01]  /*1e60*/  UIADD3 UR39, UR40, UR39, URZ ;  /* 0x0000002728277290 */ /* 0x000fe2000fffe03f */
[----:B--2---:R-:W-:Y:S01]  /*1e70*/  LOP3.LUT R3, R0, 0x7, RZ, 0xc0, !PT ;  /* 0x0000000700037812 */ /* 0x004fe200078ec0ff */
[----:B------:R-:W-:Y:S01]  /*1e80*/  ULDC UR7, c[0x0][0x284] ;  /* 0x0000a10000077ab9 */ /* 0x000fe20000000800 */
[----:B------:R-:W-:Y:S01]  /*1e90*/  LOP3.LUT R0, R5, 0x1, RZ, 0xc0, !PT ;  /* 0x0000000105007812 */ /* 0x000fe200078ec0ff */
[----:B------:R-:W-:Y:S01]  /*1ea0*/  UISETP.GT.U32.AND UP0, UPT, UR39, 0x8, UPT ;  /* 0x000000082700788c */ /* 0x000fe2000bf04070 */
[C---:B------:R-:W-:Y:S01]  /*1eb0*/  LOP3.LUT R4, R18.reuse, 0x60, RZ, 0xc0, !PT ;  /* 0x0000006012047812 */ /* 0x040fe200078ec0ff */
[----:B------:R-:W-:Y:S01]  /*1ec0*/  UISETP.GE.U32.AND UP1, UPT, UR40, 0x9, UPT ;  /* 0x000000092800788c */ /* 0x000fe2000bf26070 */
[----:B------:R-:W-:Y:S01]  /*1ed0*/  LOP3.LUT R5, R18, 0x3, RZ, 0xc0, !PT ;  /* 0x0000000312057812 */ /* 0x000fe200078ec0ff */
[----:B------:R-:W-:Y:S01]  /*1ee0*/  IMAD.SHL.U32 R8, R0, 0x40, RZ ;  /* 0x0000004000087824 */ /* 0x000fe200078e00ff */
[----:B------:R-:W-:Y:S01]  /*1ef0*/  SHF.R.U32.HI R4, RZ, 0x1, R4 ;  /* 0x00000001ff047819 */ /* 0x000fe20000011604 */
[----:B------:R-:W-:Y:S01]  /*1f00*/  UISETP.LT.U32.AND UP0, UPT, UR40, 0x9, UP0 ;  /* 0x000000092800788c */ /* 0x000fe20008701070 */
[----:B------:R-:W-:Y:S01]  /*1f10*/  SHF.R.S32.HI R15, RZ, 0x1f, R57 ;  /* 0x0000001fff0f7819 */ /* 0x000fe20000011439 */
[----:B------:R-:W-:Y:S01]  /*1f20*/  ULDC.64 UR8, c[0x0][0x5d0] ;  /* 0x0001740000087ab9 */ /* 0x000fe20000000a00 */
[--C-:B------:R-:W-:Y:S01]  /*1f30*/  IADD3 R7, RZ, -R4, -R3.reuse ;  /* 0x80000004ff077210 */ /* 0x100fe20007ffe803 */
[----:B------:R-:W-:Y:S01]  /*1f40*/  UIMAD.WIDE.U32 UR4, UR39, 0x38e38e39, URZ ;  /* 0x38e38e39270478a5 */ /* 0x000fe2000f8e003f */
[----:B------:R-:W-:Y:S01]  /*1f50*/  LOP3.LUT R3, R8, 0x40, R3, 0xe2, !PT ;  /* 0x0000004008037812 */ /* 0x000fe200078ee203 */
[----:B------:R-:W-:Y:S01]  /*1f60*/  IMAD.SHL.U32 R8, R18, 0x2, RZ ;  /* 0x0000000212087824 */ /* 0x000fe200078e00ff */
[----:B------:R-:W-:Y:S01]  /*1f70*/  USEL UR6, URZ, 0x1, !UP0 ;  /* 0x000000013f067887 */ /* 0x000fe2000c000000 */
[C---:B------:R-:W-:Y:S01]  /*1f80*/  IMAD.WIDE R10, R60.reuse, 0x80, RZ ;  /* 0x000000803c0a7825 */ /* 0x040fe200078e02ff */
[----:B------:R-:W-:Y:S01]  /*1f90*/  USHF.R.U32.HI UR4, URZ, 0x1, UR5 ;  /* 0x000000013f047899 */ /* 0x000fe20008011605 */
[----:B---3--:R-:W-:Y:S01]  /*1fa0*/  ISETP.GE.AND P0, PT, R61, R6, PT ;  /* 0x000000063d00720c */ /* 0x008fe20003f06270 */
[----:B------:R-:W-:Y:S01]  /*1fb0*/  ULOP3.LUT UR38, UR38, UR6, URZ, 0x3c, !UPT ;  /* 0x0000000626267292 */ /* 0x000fe2000f8e3c3f */
[----:B------:R-:W-:Y:S01]  /*1fc0*/  IMAD R12, R5, -0x2, R6 ;  /* 0xfffffffe050c7824 */ /* 0x000fe200078e0206 */
[----:B------:R-:W-:Y:S01]  /*1fd0*/  LOP3.LUT R8, R61, 0x6, R8, 0xf8, !PT ;  /* 0x000000063d087812 */ /* 0x000fe200078ef808 */
[----:B------:R-:W-:Y:S01]  /*1fe0*/  IMAD.SHL.U32 R5, R60, 0x80, RZ ;  /* 0x000000803c057824 */ /* 0x000fe200078e00ff */
[----:B------:R-:W-:Y:S01]  /*1ff0*/  LOP3.LUT R71, R10, R3, R4, 0xfe, !PT ;  /* 0x000000030a477212 */ /* 0x000fe200078efe04 */
[----:B------:R-:W-:Y:S01]  /*2000*/  IMAD R6, R15, UR8, RZ ;  /* 0x000000080f067c24 */ /* 0x000fe2000f8e02ff */
[----:B------:R-:W-:Y:S01]  /*2010*/  SHF.R.S32.HI R9, RZ, 0x1f, R8 ;  /* 0x0000001fff097819 */ /* 0x000fe20000011408 */
[----:B------:R-:W-:Y:S01]  /*2020*/  IMAD R0, R0, -0x40, R7 ;  /* 0xffffffc000007824 */ /* 0x000fe200078e0207 */
[----:B------:R-:W-:Y:S01]  /*2030*/  ISETP.GE.OR P0, PT, R5, UR7, P0 ;  /* 0x0000000705007c0c */ /* 0x000fe20008706670 */
[C---:B------:R-:W-:Y:S01]  /*2040*/  IMAD R13, R57.reuse, UR9, R6 ;  /* 0x00000009390d7c24 */ /* 0x040fe2000f8e0206 */
[----:B------:R-:W-:Y:S01]  /*2050*/  UIMAD UR39, UR4, -0x9, UR39 ;  /* 0xfffffff7042778a4 */ /* 0x000fe2000f8e0227 */
[----:B------:R-:W-:Y:S01]  /*2060*/  IMAD.WIDE.U32 R6, R57, UR8, R8 ;  /* 0x0000000839067c25 */ /* 0x000fe2000f8e0008 */
[----:B------:R-:W-:Y:S01]  /*2070*/  @UP1 ULOP3.LUT UR38, UR38, 0x1, UR4, 0x78, !UPT ;  /* 0x0000000126261892 */ /* 0x000fe2000f8e7804 */
[----:B------:R-:W-:-:S02]  /*2080*/  IADD3 R3, -R5, UR7, R0 ;  /* 0x0000000705037c10 */ /* 0x000fc4000fffe100 */
[----:B------:R-:W-:Y:S02]  /*2090*/  IMAD.IADD R7, R7, 0x1, R13 ;  /* 0x0000000107077824 */ /* 0x000fe400078e020d */
[----:B------:R-:W-:Y:S02]  /*20a0*/  IMAD.IADD R4, R12, 0x1, -R61 ;  /* 0x000000010c047824 */ /* 0x000fe400078e0a3d */
[----:B------:R-:W-:Y:S02]  /*20b0*/  IMAD.MOV.U32 R0, RZ, RZ, -0x1 ;  /* 0xffffffffff007424 */ /* 0x000fe400078e00ff */
[----:B------:R-:W-:Y:S05]  /*20c0*/  @P0 BRA `(.L_x_35) ;  /* 0x0000001c00040947 */ /* 0x000fea0003800000 */
[----:B------:R-:W0:Y:S01]  /*20d0*/  LDC.64 R66, c[0x0][0x5c8] ;  /* 0x00017200ff427b82 */ /* 0x000e220000000a00 */
[----:B-----5:R-:W-:Y:S01]  /*20e0*/  FSETP.NEU.AND P0, PT, R56, RZ, PT ;  /* 0x000000ff3800720b */ /* 0x020fe20003f0d000 */
[----:B------:R-:W-:Y:S01]  /*20f0*/  BSSY B0, `(.L_x_35) ;  /* 0x00001be000007945 */ /* 0x000fe20003800000 */
[----:B------:R-:W-:-:S04]  /*2100*/  ISETP.GT.AND P1, PT, R4, RZ, PT ;  /* 0x000000ff0400720c */ /* 0x000fc80003f24270 */
[----:B------:R-:W-:Y:S01]  /*2110*/  ISETP.GT.AND P3, PT, R3, RZ, P1 ;  /* 0x000000ff0300720c */ /* 0x000fe20000f64270 */
[-C--:B0-----:R-:W-:Y:S02]  /*2120*/  IMAD R12, R11, R66.reuse, RZ ;  /* 0x000000420b0c7224 */ /* 0x081fe400078e02ff */
[----:B------:R-:W-:-:S04]  /*2130*/  IMAD.WIDE.U32 R60, R71, R66, R6 ;  /* 0x00000042473c7225 */ /* 0x000fc800078e0006 */
[----:B------:R-:W-:-:S04]  /*2140*/  IMAD R5, R71, R67, R12 ;  /* 0x0000004347057224 */ /* 0x000fc800078e020c */
[----:B------:R-:W-:Y:S01]  /*2150*/  IMAD.IADD R73, R61, 0x1, R5 ;  /* 0x000000013d497824 */ /* 0x000fe200078e0205 */
[----:B------:R-:W-:Y:S06]  /*2160*/  @!P0 BRA `(.L_x_36) ;  /* 0x0000001000e08947 */ /* 0x000fec0003800000 */
[----:B------:R-:W0:Y:S01]  /*2170*/  LDC.64 R64, c[0x0][0x5b8] ;  /* 0x00016e00ff407b82 */ /* 0x000e220000000a00 */
[----:B------:R-:W-:-:S07]  /*2180*/  ULDC.64 UR4, c[0x0][0x5c0] ;  /* 0x0001700000047ab9 */ /* 0x000fce0000000a00 */
[----:B------:R-:W1:Y:S08]  /*2190*/  LDC.64 R62, c[0x0][0x5b0] ;  /* 0x00016c00ff3e7b82 */ /* 0x000e700000000a00 */
[----:B------:R-:W2:Y:S01]  /*21a0*/  LDC.64 R68, c[0x0][0x5a8] ;  /* 0x00016a00ff447b82 */ /* 0x000ea20000000a00 */
[-C--:B0-----:R-:W-:Y:S02]  /*21b0*/  IMAD R6, R15, R64.reuse, RZ ;  /* 0x000000400f067224 */ /* 0x081fe400078e02ff */
[----:B------:R-:W-:-:S04]  /*21c0*/  IMAD.WIDE.U32 R12, R57, R64, R8 ;  /* 0x00000040390c7225 */ /* 0x000fc800078e0008 */
[----:B------:R-:W-:Y:S02]  /*21d0*/  IMAD R61, R57, R65, R6 ;  /* 0x00000041393d7224 */ /* 0x000fe400078e0206 */
[-C--:B-1----:R-:W-:Y:S02]  /*21e0*/  IMAD R10, R11, R62.reuse, RZ ;  /* 0x0000003e0b0a7224 */ /* 0x082fe400078e02ff */
[----:B------:R-:W-:Y:S02]  /*21f0*/  IMAD.IADD R13, R13, 0x1, R61 ;  /* 0x000000010d0d7824 */ /* 0x000fe400078e023d */
[C---:B------:R-:W-:Y:S02]  /*2200*/  IMAD R65, R71.reuse, R63, R10 ;  /* 0x0000003f47417224 */ /* 0x040fe400078e020a */
[----:B------:R-:W-:-:S04]  /*2210*/  IMAD.WIDE.U32 R6, R71, R62, R12 ;  /* 0x0000003e47067225 */ /* 0x000fc800078e000c */
[----:B------:R-:W-:Y:S01]  /*2220*/  IMAD.IADD R5, R7, 0x1, R65 ;  /* 0x0000000107057824 */ /* 0x000fe200078e0241 */
[----:B--2---:R-:W-:-:S04]  /*2230*/  LEA R14, P0, R6, R68, 0x2 ;  /* 0x00000044060e7211 */ /* 0x004fc800078010ff */
[----:B------:R-:W-:-:S05]  /*2240*/  LEA.HI.X R15, R6, R69, R5, 0x2, P0 ;  /* 0x00000045060f7211 */ /* 0x000fca00000f1405 */
[----:B------:R0:W2:Y:S01]  /*2250*/  @P3 LDG.E.LTC128B R5, desc[UR36][R14.64] ;  /* 0x000000240e053981 */ /* 0x0000a2000c1e1920 */
[----:B------:R-:W-:Y:S01]  /*2260*/  IMAD.WIDE.U32 R6, R71, R62, R8 ;  /* 0x0000003e47067225 */ /* 0x000fe200078e0008 */
[C---:B------:R-:W-:Y:S01]  /*2270*/  SHF.L.U64.HI R11, R62.reuse, 0x3, R63 ;  /* 0x000000033e0b7819 */ /* 0x040fe2000001023f */
[----:B------:R-:W-:Y:S01]  /*2280*/  BSSY B1, `(.L_x_37) ;  /* 0x0000016000017945 */ /* 0x000fe20003800000 */
[----:B------:R-:W-:Y:S01]  /*2290*/  ISETP.GT.AND P1, PT, R3, 0x8, P1 ;  /* 0x000000080300780c */ /* 0x000fe20000f24270 */
[----:B------:R-:W-:Y:S02]  /*22a0*/  IMAD.IADD R7, R65, 0x1, R7 ;  /* 0x0000000141077824 */ /* 0x000fe400078e0207 */
[----:B------:R-:W-:Y:S02]  /*22b0*/  IMAD.SHL.U32 R10, R62, 0x8, RZ ;  /* 0x000000083e0a7824 */ /* 0x000fe400078e00ff */
[----:B------:R-:W-:-:S04]  /*22c0*/  IMAD.WIDE.U32 R20, R57, R64, R6 ;  /* 0x0000004039147225 */ /* 0x000fc800078e0006 */
[----:B0-----:R-:W-:Y:S01]  /*22d0*/  IMAD.IADD R14, R61, 0x1, R21 ;  /* 0x000000013d0e7824 */ /* 0x001fe200078e0215 */
[----:B------:R-:W-:Y:S01]  /*22e0*/  LEA R6, P2, R20, R68, 0x2 ;  /* 0x0000004414067211 */ /* 0x000fe200078410ff */
[----:B------:R-:W-:Y:S01]  /*22f0*/  IMAD.WIDE.U32 R62, R71, R62, R10 ;  /* 0x0000003e473e7225 */ /* 0x000fe200078e000a */
[----:B------:R-:W-:-:S03]  /*2300*/  LEA R10, P0, R60, UR4, 0x2 ;  /* 0x000000043c0a7c11 */ /* 0x000fc6000f8010ff */
[----:B------:R-:W-:Y:S01]  /*2310*/  IMAD.IADD R65, R65, 0x1, R63 ;  /* 0x0000000141417824 */ /* 0x000fe200078e023f */
[----:B------:R-:W-:Y:S02]  /*2320*/  LEA.HI.X R11, R60, UR5, R73, 0x2, P0 ;  /* 0x000000053c0b7c11 */ /* 0x000fe400080f1449 */
[----:B------:R-:W-:Y:S01]  /*2330*/  IADD3 R15, P0, R12, R62, RZ ;  /* 0x0000003e0c0f7210 */ /* 0x000fe20007f1e0ff */
[----:B--2---:R-:W-:-:S04]  /*2340*/  FMUL R7, R5, R56 ;  /* 0x0000003805077220 */ /* 0x004fc80000400000 */
[----:B------:R-:W-:Y:S01]  /*2350*/  FFMA R21, R24, R23, R7 ;  /* 0x0000001718157223 */ /* 0x000fe20000000007 */
[----:B------:R-:W-:Y:S01]  /*2360*/  LEA.HI.X R7, R20, R69, R14, 0x2, P2 ;  /* 0x0000004514077211 */ /* 0x000fe200010f140e */
[----:B------:R-:W-:Y:S01]  /*2370*/  IMAD.X R20, R65, 0x1, R13, P0 ;  /* 0x0000000141147824 */ /* 0x000fe200000e060d */
[----:B------:R-:W-:Y:S02]  /*2380*/  ISETP.GT.AND P2, PT, R4, 0x1, PT ;  /* 0x000000010400780c */ /* 0x000fe40003f44270 */
[----:B------:R0:W-:Y:S01]  /*2390*/  @P3 STG.E desc[UR36][R10.64], R21 ;  /* 0x000000150a003986 */ /* 0x0001e2000c101924 */
[----:B------:R-:W-:Y:S02]  /*23a0*/  LEA R14, P3, R15, R68, 0x2 ;  /* 0x000000440f0e7211 */ /* 0x000fe400078610ff */
[----:B------:R-:W-:-:S13]  /*23b0*/  ISETP.GT.AND P4, PT, R3, RZ, P2 ;  /* 0x000000ff0300720c */ /* 0x000fda0001784270 */
[----:B0-----:R-:W-:Y:S05]  /*23c0*/  @!P4 BRA `(.L_x_38) ;  /* 0x000000000004c947 */ /* 0x001fea0003800000 */
[----:B------:R0:W5:Y:S02]  /*23d0*/  LDG.E.LTC128B R5, desc[UR36][R6.64+0x4] ;  /* 0x0000042406057981 */ /* 0x000164000c1e1920 */
.L_x_38:
[----:B------:R-:W-:Y:S05]  /*23e0*/  BSYNC B1 ;  /* 0x0000000000017941 */ /* 0x000fea0003800000 */
.L_x_37:
[----:B-----5:R-:W-:Y:S01]  /*23f0*/  FMUL R12, R5, R56 ;  /* 0x00000038050c7220 */ /* 0x020fe20000400000 */
[----:B------:R-:W-:-:S03]  /*2400*/  LEA.HI.X R15, R15, R69, R20, 0x2, P3 ;  /* 0x000000450f0f7211 */ /* 0x000fc600018f1414 */
[----:B------:R-:W-:Y:S01]  /*2410*/  FFMA R63, R25, R23, R12 ;  /* 0x00000017193f7223 */ /* 0x000fe2000000000c */
[----:B------:R-:W-:-:S04]  /*2420*/  IMAD.MOV.U32 R25, RZ, RZ, R5 ;  /* 0x000000ffff197224 */ /* 0x000fc800078e0005 */
[----:B------:R1:W-:Y:S04]  /*2430*/  @P4 STG.E desc[UR36][R10.64+0x4], R63 ;  /* 0x0000043f0a004986 */ /* 0x0003e8000c101924 */
[----:B------:R-:W2:Y:S01]  /*2440*/  @P1 LDG.E.LTC128B R25, desc[UR36][R14.64] ;  /* 0x000000240e191981 */ /* 0x000ea2000c1e1920 */
[C---:B------:R-:W-:Y:S01]  /*2450*/  SHF.L.U64.HI R13, R66.reuse, 0x5, R67 ;  /* 0x00000005420d7819 */ /* 0x040fe20000010243 */
[----:B------:R-:W-:Y:S01]  /*2460*/  BSSY B1, `(.L_x_39) ;  /* 0x0000010000017945 */ /* 0x000fe20003800000 */
[----:B------:R-:W-:Y:S02]  /*2470*/  LEA R12, P3, R66, R10, 0x5 ;  /* 0x0000000a420c7211 */ /* 0x000fe400078628ff */
[----:B------:R-:W-:Y:S02]  /*2480*/  IADD3 R20, P0, R8, R62, RZ ;  /* 0x0000003e08147210 */ /* 0x000fe40007f1e0ff */
[----:B------:R-:W-:Y:S01]  /*2490*/  ISETP.GT.AND P2, PT, R3, 0x8, P2 ;  /* 0x000000080300780c */ /* 0x000fe20001744270 */
[----:B------:R-:W-:-:S02]  /*24a0*/  IMAD.X R13, R13, 0x1, R11, P3 ;  /* 0x000000010d0d7824 */ /* 0x000fc400018e060b */
[----:B------:R-:W-:Y:S01]  /*24b0*/  IMAD.X R21, R9, 0x1, R65, P0 ;  /* 0x0000000109157824 */ /* 0x000fe200000e0641 */
[----:B------:R-:W-:Y:S01]  /*24c0*/  ISETP.GT.AND P0, PT, R4, 0x8, PT ;  /* 0x000000080400780c */ /* 0x000fe20003f04270 */
[----:B------:R-:W-:-:S04]  /*24d0*/  IMAD.WIDE.U32 R20, R57, R64, R20 ;  /* 0x0000004039147225 */ /* 0x000fc800078e0014 */
[----:B------:R-:W-:Y:S01]  /*24e0*/  IMAD.IADD R9, R61, 0x1, R21 ;  /* 0x000000013d097824 */ /* 0x000fe200078e0215 */
[----:B------:R-:W-:-:S04]  /*24f0*/  LEA R8, P4, R20, R68, 0x2 ;  /* 0x0000004414087211 */ /* 0x000fc800078810ff */
[----:B------:R-:W-:Y:S01]  /*2500*/  LEA.HI.X R9, R20, R69, R9, 0x2, P4 ;  /* 0x0000004514097211 */ /* 0x000fe200020f1409 */
[----:B--2---:R-:W-:-:S04]  /*2510*/  FMUL R5, R25, R56 ;  /* 0x0000003819057220 */ /* 0x004fc80000400000 */
[----:B------:R-:W-:-:S05]  /*2520*/  FFMA R5, R26, R23, R5 ;  /* 0x000000171a057223 */ /* 0x000fca0000000005 */
[----:B------:R1:W-:Y:S01]  /*2530*/  @P1 STG.E desc[UR36][R12.64], R5 ;  /* 0x000000050c001986 */ /* 0x0003e2000c101924 */
[----:B------:R-:W-:Y:S05]  /*2540*/  @!P2 BRA `(.L_x_40) ;  /* 0x000000000004a947 */ /* 0x000fea0003800000 */
[----:B------:R2:W5:Y:S02]  /*2550*/  LDG.E.LTC128B R25, desc[UR36][R8.64+0x4] ;  /* 0x0000042408197981 */ /* 0x000564000c1e1920 */
.L_x_40:
[----:B------:R-:W-:Y:S05]  /*2560*/  BSYNC B1 ;  /* 0x0000000000017941 */ /* 0x000fea0003800000 */
.L_x_39:
[----:B-----5:R-:W-:Y:S01]  /*2570*/  FMUL R14, R25, R56 ;  /* 0x00000038190e7220 */ /* 0x020fe20000400000 */
[----:B------:R-:W-:Y:S01]  /*2580*/  ISETP.GT.AND P3, PT, R3, RZ, P0 ;  /* 0x000000ff0300720c */ /* 0x000fe20000764270 */
[----:B------:R-:W-:Y:S01]  /*2590*/  BSSY B1, `(.L_x_41) ;  /* 0x0000006000017945 */ /* 0x000fe20003800000 */
[----:B------:R-:W-:Y:S01]  /*25a0*/  ISETP.GT.AND P1, PT, R4, 0x9, PT ;  /* 0x000000090400780c */ /* 0x000fe20003f24270 */
[----:B------:R-:W-:-:S05]  /*25b0*/  FFMA R27, R27, R23, R14 ;  /* 0x000000171b1b7223 */ /* 0x000fca000000000e */
[----:B------:R3:W-:Y:S05]  /*25c0*/  @P2 STG.E desc[UR36][R12.64+0x4], R27 ;  /* 0x0000041b0c002986 */ /* 0x0007ea000c101924 */
[----:B------:R-:W-:Y:S05]  /*25d0*/  @!P3 BRA `(.L_x_42) ;  /* 0x000000000004b947 */ /* 0x000fea0003800000 */
[----:B------:R4:W5:Y:S02]  /*25e0*/  LDG.E.LTC128B R25, desc[UR36][R6.64+0x20] ;  /* 0x0000202406197981 */ /* 0x000964000c1e1920 */
.L_x_42:
[----:B------:R-:W-:Y:S05]  /*25f0*/  BSYNC B1 ;  /* 0x0000000000017941 */ /* 0x000fea0003800000 */
.L_x_41:
[----:B-1---5:R-:W-:Y:S01]  /*2600*/  FMUL R5, R25, R56 ;  /* 0x0000003819057220 */ /* 0x022fe20000400000 */
[----:B------:R-:W-:Y:S01]  /*2610*/  ISETP.GT.AND P2, PT, R3, RZ, P1 ;  /* 0x000000ff0300720c */ /* 0x000fe20000f44270 */
[----:B------:R-:W-:Y:S02]  /*2620*/  BSSY B1, `(.L_x_43) ;  /* 0x0000005000017945 */ /* 0x000fe40003800000 */
[----:B------:R-:W-:-:S05]  /*2630*/  FFMA R5, R28, R23, R5 ;  /* 0x000000171c057223 */ /* 0x000fca0000000005 */
[----:B------:R1:W-:Y:S05]  /*2640*/  @P3 STG.E desc[UR36][R10.64+0x20], R5 ;  /* 0x000020050a003986 */ /* 0x0003ea000c101924 */
[----:B------:R-:W-:Y:S05]  /*2650*/  @!P2 BRA `(.L_x_44) ;  /* 0x000000000004a947 */ /* 0x000fea0003800000 */
[----:B------:R0:W5:Y:S02]  /*2660*/  LDG.E.LTC128B R25, desc[UR36][R6.64+0x24] ;  /* 0x0000242406197981 */ /* 0x000164000c1e1920 */
.L_x_44:
[----:B------:R-:W-:Y:S05]  /*2670*/  BSYNC B1 ;  /* 0x0000000000017941 */ /* 0x000fea0003800000 */
.L_x_43:
[----:B-----5:R-:W-:Y:S01]  /*2680*/  FMUL R14, R25, R56 ;  /* 0x00000038190e7220 */ /* 0x020fe20000400000 */
[----:B------:R-:W-:Y:S01]  /*2690*/  ISETP.GT.AND P0, PT, R3, 0x8, P0 ;  /* 0x000000080300780c */ /* 0x000fe20000704270 */
[----:B------:R-:W-:Y:S02]  /*26a0*/  BSSY B1, `(.L_x_45) ;  /* 0x0000005000017945 */ /* 0x000fe40003800000 */
[----:B------:R-:W-:-:S05]  /*26b0*/  FFMA R29, R29, R23, R14 ;  /* 0x000000171d1d7223 */ /* 0x000fca000000000e */
[----:B------:R0:W-:Y:S05]  /*26c0*/  @P2 STG.E desc[UR36][R10.64+0x24], R29 ;  /* 0x0000241d0a002986 */ /* 0x0001ea000c101924 */
[----:B------:R-:W-:Y:S05]  /*26d0*/  @!P0 BRA `(.L_x_46) ;  /* 0x0000000000048947 */ /* 0x000fea0003800000 */
[----:B------:R0:W5:Y:S02]  /*26e0*/  LDG.E.LTC128B R25, desc[UR36][R8.64+0x20] ;  /* 0x0000202408197981 */ /* 0x000164000c1e1920 */
.L_x_46:
[----:B------:R-:W-:Y:S05]  /*26f0*/  BSYNC B1 ;  /* 0x0000000000017941 */ /* 0x000fea0003800000 */
.L_x_45:
[----:B-1---5:R-:W-:Y:S01]  /*2700*/  FMUL R5, R25, R56 ;  /* 0x0000003819057220 */ /* 0x022fe20000400000 */
[----:B------:R-:W-:Y:S01]  /*2710*/  ISETP.GT.AND P2, PT, R3, 0x8, P1 ;  /* 0x000000080300780c */ /* 0x000fe20000f44270 */
[----:B------:R-:W-:Y:S01]  /*2720*/  BSSY B1, `(.L_x_47) ;  /* 0x0000006000017945 */ /* 0x000fe20003800000 */
[----:B------:R-:W-:Y:S01]  /*2730*/  ISETP.GT.AND P1, PT, R4, 0x10, PT ;  /* 0x000000100400780c */ /* 0x000fe20003f24270 */
[----:B------:R-:W-:-:S05]  /*2740*/  FFMA R5, R30, R23, R5 ;  /* 0x000000171e057223 */ /* 0x000fca0000000005 */
[----:B------:R1:W-:Y:S05]  /*2750*/  @P0 STG.E desc[UR36][R12.64+0x20], R5 ;  /* 0x000020050c000986 */ /* 0x0003ea000c101924 */
[----:B------:R-:W-:Y:S05]  /*2760*/  @!P2 BRA `(.L_x_48) ;  /* 0x000000000004a947 */ /* 0x000fea0003800000 */
[----:B------:R0:W5:Y:S02]  /*2770*/  LDG.E.LTC128B R25, desc[UR36][R8.64+0x24] ;  /* 0x0000242408197981 */ /* 0x000164000c1e1920 */
.L_x_48:
[----:B------:R-:W-:Y:S05]  /*2780*/  BSYNC B1 ;  /* 0x0000000000017941 */ /* 0x000fea0003800000 */
.L_x_47:
        /* <DEDUP_REMOVED lines=8> */
.L_x_50:
[----:B------:R-:W-:Y:S05]  /*2810*/  BSYNC B1 ;  /* 0x0000000000017941 */ /* 0x000fea0003800000 */
.L_x_49:
[----:B-1---5:R-:W-:Y:S01]  /*2820*/  FMUL R5, R25, R56 ;  /* 0x0000003819057220 */ /* 0x022fe20000400000 */
[----:B------:R-:W-:Y:S01]  /*2830*/  ISETP.GT.AND P4, PT, R3, RZ, P0 ;  /* 0x000000ff0300720c */ /* 0x000fe20000784270 */
[----:B------:R-:W-:Y:S02]  /*2840*/  BSSY B1, `(.L_x_51) ;  /* 0x0000005000017945 */ /* 0x000fe40003800000 */
[----:B------:R-:W-:-:S05]  /*2850*/  FFMA R5, R32, R23, R5 ;  /* 0x0000001720057223 */ /* 0x000fca0000000005 */
[----:B------:R1:W-:Y:S05]  /*2860*/  @P3 STG.E desc[UR36][R10.64+0x40], R5 ;  /* 0x000040050a003986 */ /* 0x0003ea000c101924 */
[----:B------:R-:W-:Y:S05]  /*2870*/  @!P4 BRA `(.L_x_52) ;  /* 0x000000000004c947 */ /* 0x000fea0003800000 */
[----:B------:R0:W5:Y:S02]  /*2880*/  LDG.E.LTC128B R25, desc[UR36][R6.64+0x44] ;  /* 0x0000442406197981 */ /* 0x000164000c1e1920 */
.L_x_52:
[----:B------:R-:W-:Y:S05]  /*2890*/  BSYNC B1 ;  /* 0x0000000000017941 */ /* 0x000fea0003800000 */
.L_x_51:
[----:B-----5:R-:W-:Y:S01]  /*28a0*/  FMUL R14, R25, R56 ;  /* 0x00000038190e7220 */ /* 0x020fe20000400000 */
[----:B------:R-:W-:Y:S01]  /*28b0*/  ISETP.GT.AND P2, PT, R3, 0x8, P1 ;  /* 0x000000080300780c */ /* 0x000fe20000f44270 */
[----:B------:R-:W-:Y:S02]  /*28c0*/  BSSY B1, `(.L_x_53) ;  /* 0x0000005000017945 */ /* 0x000fe40003800000 */
[----:B------:R-:W-:-:S05]  /*28d0*/  FFMA R33, R33, R23, R14 ;  /* 0x0000001721217223 */ /* 0x000fca000000000e */
[----:B------:R0:W-:Y:S05]  /*28e0*/  @P4 STG.E desc[UR36][R10.64+0x44], R33 ;  /* 0x000044210a004986 */ /* 0x0001ea000c101924 */
[----:B------:R-:W-:Y:S05]  /*28f0*/  @!P2 BRA `(.L_x_54) ;  /* 0x000000000004a947 */ /* 0x000fea0003800000 */
[----:B------:R0:W5:Y:S02]  /*2900*/  LDG.E.LTC128B R25, desc[UR36][R8.64+0x40] ;  /* 0x0000402408197981 */ /* 0x000164000c1e1920 */
.L_x_54:
[----:B------:R-:W-:Y:S05]  /*2910*/  BSYNC B1 ;  /* 0x0000000000017941 */ /* 0x000fea0003800000 */
.L_x_53:
        /* <DEDUP_REMOVED lines=8> */
.L_x_56:
[----:B------:R-:W-:Y:S05]  /*29a0*/  BSYNC B1 ;  /* 0x0000000000017941 */ /* 0x000fea0003800000 */
.L_x_55:
        /* <DEDUP_REMOVED lines=8> */
.L_x_58:
[----:B------:R-:W-:Y:S05]  /*2a30*/  BSYNC B1 ;  /* 0x0000000000017941 */ /* 0x000fea0003800000 */
.L_x_57:
[----:B-1---5:R-:W-:Y:S01]  /*2a40*/  FMUL R5, R25, R56 ;  /* 0x0000003819057220 */ /* 0x022fe20000400000 */
[----:B------:R-:W-:Y:S01]  /*2a50*/  ISETP.GT.AND P3, PT, R3, RZ, P0 ;  /* 0x000000ff0300720c */ /* 0x000fe20000764270 */
[----:B------:R-:W-:Y:S02]  /*2a60*/  BSSY B1, `(.L_x_59) ;  /* 0x0000005000017945 */ /* 0x000fe40003800000 */
[----:B------:R-:W-:-:S05]  /*2a70*/  FFMA R5, R36, R23, R5 ;  /* 0x0000001724057223 */ /* 0x000fca0000000005 */
[----:B------:R1:W-:Y:S05]  /*2a80*/  @P2 STG.E desc[UR36][R10.64+0x60], R5 ;  /* 0x000060050a002986 */ /* 0x0003ea000c101924 */
[----:B------:R-:W-:Y:S05]  /*2a90*/  @!P3 BRA `(.L_x_60) ;  /* 0x000000000004b947 */ /* 0x000fea0003800000 */
[----:B------:R0:W5:Y:S02]  /*2aa0*/  LDG.E.LTC128B R25, desc[UR36][R6.64+0x64] ;  /* 0x0000642406197981 */ /* 0x000164000c1e1920 */
.L_x_60:
[----:B------:R-:W-:Y:S05]  /*2ab0*/  BSYNC B1 ;  /* 0x0000000000017941 */ /* 0x000fea0003800000 */
.L_x_59:
[----:B-----5:R-:W-:Y:S01]  /*2ac0*/  FMUL R14, R25, R56 ;  /* 0x00000038190e7220 */ /* 0x020fe20000400000 */
[----:B------:R-:W-:Y:S01]  /*2ad0*/  ISETP.GT.AND P2, PT, R3, 0x8, P1 ;  /* 0x000000080300780c */ /* 0x000fe20000f44270 */
[----:B------:R-:W-:Y:S02]  /*2ae0*/  BSSY B1, `(.L_x_61) ;  /* 0x0000005000017945 */ /* 0x000fe40003800000 */
[----:B------:R-:W-:-:S05]  /*2af0*/  FFMA R37, R37, R23, R14 ;  /* 0x0000001725257223 */ /* 0x000fca000000000e */
[----:B------:R0:W-:Y:S05]  /*2b00*/  @P3 STG.E desc[UR36][R10.64+0x64], R37 ;  /* 0x000064250a003986 */ /* 0x0001ea000c101924 */
[----:B------:R-:W-:Y:S05]  /*2b10*/  @!P2 BRA `(.L_x_62) ;  /* 0x000000000004a947 */ /* 0x000fea0003800000 */
[----:B------:R0:W5:Y:S02]  /*2b20*/  LDG.E.LTC128B R25, desc[UR36][R8.64+0x60] ;  /* 0x0000602408197981 */ /* 0x000164000c1e1920 */
.L_x_62:
[----:B------:R-:W-:Y:S05]  /*2b30*/  BSYNC B1 ;  /* 0x0000000000017941 */ /* 0x000fea0003800000 */
.L_x_61:
        /* <DEDUP_REMOVED lines=8> */
.L_x_64:
[----:B------:R-:W-:Y:S05]  /*2bc0*/  BSYNC B1 ;  /* 0x0000000000017941 */ /* 0x000fea0003800000 */
.L_x_63:
        /* <DEDUP_REMOVED lines=8> */
.L_x_66:
[----:B------:R-:W-:Y:S05]  /*2c50*/  BSYNC B1 ;  /* 0x0000000000017941 */ /* 0x000fea0003800000 */
.L_x_65:
[----:B-1---5:R-:W-:Y:S01]  /*2c60*/  FMUL R5, R25, R56 ;  /* 0x0000003819057220 */ /* 0x022fe20000400000 */
[----:B------:R-:W-:Y:S01]  /*2c70*/  ISETP.GT.AND P3, PT, R3, RZ, P0 ;  /* 0x000000ff0300720c */ /* 0x000fe20000764270 */
[----:B------:R-:W-:Y:S02]  /*2c80*/  BSSY B1, `(.L_x_67) ;  /* 0x0000005000017945 */ /* 0x000fe40003800000 */
[----:B------:R-:W-:-:S05]  /*2c90*/  FFMA R5, R40, R23, R5 ;  /* 0x0000001728057223 */ /* 0x000fca0000000005 */
[----:B------:R1:W-:Y:S05]  /*2ca0*/  @P2 STG.E desc[UR36][R10.64+0x80], R5 ;  /* 0x000080050a002986 */ /* 0x0003ea000c101924 */
[----:B------:R-:W-:Y:S05]  /*2cb0*/  @!P3 BRA `(.L_x_68) ;  /* 0x000000000004b947 */ /* 0x000fea0003800000 */
[----:B------:R0:W5:Y:S02]  /*2cc0*/  LDG.E.LTC128B R25, desc[UR36][R6.64+0x84] ;  /* 0x0000842406197981 */ /* 0x000164000c1e1920 */
.L_x_68:
[----:B------:R-:W-:Y:S05]  /*2cd0*/  BSYNC B1 ;  /* 0x0000000000017941 */ /* 0x000fea0003800000 */
.L_x_67:
[----:B-----5:R-:W-:Y:S01]  /*2ce0*/  FMUL R14, R25, R56 ;  /* 0x00000038190e7220 */ /* 0x020fe20000400000 */
[----:B------:R-:W-:Y:S01]  /*2cf0*/  ISETP.GT.AND P2, PT, R3, 0x8, P1 ;  /* 0x000000080300780c */ /* 0x000fe20000f44270 */
[----:B------:R-:W-:Y:S02]  /*2d00*/  BSSY B1, `(.L_x_69) ;  /* 0x0000005000017945 */ /* 0x000fe40003800000 */
[----:B------:R-:W-:-:S05]  /*2d10*/  FFMA R41, R41, R23, R14 ;  /* 0x0000001729297223 */ /* 0x000fca000000000e */
[----:B------:R0:W-:Y:S05]  /*2d20*/  @P3 STG.E desc[UR36][R10.64+0x84], R41 ;  /* 0x000084290a003986 */ /* 0x0001ea000c101924 */
[----:B------:R-:W-:Y:S05]  /*2d30*/  @!P2 BRA `(.L_x_70) ;  /* 0x000000000004a947 */ /* 0x000fea0003800000 */
[----:B------:R0:W5:Y:S02]  /*2d40*/  LDG.E.LTC128B R25, desc[UR36][R8.64+0x80] ;  /* 0x0000802408197981 */ /* 0x000164000c1e1920 */
.L_x_70:
[----:B------:R-:W-:Y:S05]  /*2d50*/  BSYNC B1 ;  /* 0x0000000000017941 */ /* 0x000fea0003800000 */
.L_x_69:
        /* <DEDUP_REMOVED lines=8> */
.L_x_72:
[----:B------:R-:W-:Y:S05]  /*2de0*/  BSYNC B1 ;  /* 0x0000000000017941 */ /* 0x000fea0003800000 */
.L_x_71:
        /* <DEDUP_REMOVED lines=8> */
.L_x_74:
[----:B------:R-:W-:Y:S05]  /*2e70*/  BSYNC B1 ;  /* 0x0000000000017941 */ /* 0x000fea0003800000 */
.L_x_73:
[----:B-1---5:R-:W-:Y:S01]  /*2e80*/  FMUL R5, R25, R56 ;  /* 0x0000003819057220 */ /* 0x022fe20000400000 */
[----:B------:R-:W-:Y:S01]  /*2e90*/  ISETP.GT.AND P3, PT, R3, RZ, P0 ;  /* 0x000000ff0300720c */ /* 0x000fe20000764270 */
[----:B------:R-:W-:Y:S02]  /*2ea0*/  BSSY B1, `(.L_x_75) ;  /* 0x0000005000017945 */ /* 0x000fe40003800000 */
[----:B------:R-:W-:-:S05]  /*2eb0*/  FFMA R5, R44, R23, R5 ;  /* 0x000000172c057223 */ /* 0x000fca0000000005 */
[----:B------:R1:W-:Y:S05]  /*2ec0*/  @P2 STG.E desc[UR36][R10.64+0xa0], R5 ;  /* 0x0000a0050a002986 */ /* 0x0003ea000c101924 */
[----:B------:R-:W-:Y:S05]  /*2ed0*/  @!P3 BRA `(.L_x_76) ;  /* 0x000000000004b947 */ /* 0x000fea0003800000 */
[----:B------:R0:W5:Y:S02]  /*2ee0*/  LDG.E.LTC128B R25, desc[UR36][R6.64+0xa4] ;  /* 0x0000a42406197981 */ /* 0x000164000c1e1920 */
.L_x_76:
[----:B------:R-:W-:Y:S05]  /*2ef0*/  BSYNC B1 ;  /* 0x0000000000017941 */ /* 0x000fea0003800000 */
.L_x_75:
[----:B-----5:R-:W-:Y:S01]  /*2f00*/  FMUL R14, R25, R56 ;  /* 0x00000038190e7220 */ /* 0x020fe20000400000 */
[----:B------:R-:W-:Y:S01]  /*2f10*/  ISETP.GT.AND P2, PT, R3, 0x8, P1 ;  /* 0x000000080300780c */ /* 0x000fe20000f44270 */
[----:B------:R-:W-:Y:S02]  /*2f20*/  BSSY B1, `(.L_x_77) ;  /* 0x0000005000017945 */ /* 0x000fe40003800000 */
[----:B------:R-:W-:-:S05]  /*2f30*/  FFMA R45, R45, R23, R14 ;  /* 0x000000172d2d7223 */ /* 0x000fca000000000e */
[----:B------:R0:W-:Y:S05]  /*2f40*/  @P3 STG.E desc[UR36][R10.64+0xa4], R45 ;  /* 0x0000a42d0a003986 */ /* 0x0001ea000c101924 */
[----:B------:R-:W-:Y:S05]  /*2f50*/  @!P2 BRA `(.L_x_78) ;  /* 0x000000000004a947 */ /* 0x000fea0003800000 */
[----:B------:R0:W5:Y:S02]  /*2f60*/  LDG.E.LTC128B R25, desc[UR36][R8.64+0xa0] ;  /* 0x0000a02408197981 */ /* 0x000164000c1e1920 */
.L_x_78:
[----:B------:R-:W-:Y:S05]  /*2f70*/  BSYNC B1 ;  /* 0x0000000000017941 */ /* 0x000fea0003800000 */
.L_x_77:
        /* <DEDUP_REMOVED lines=8> */
.L_x_80:
[----:B------:R-:W-:Y:S05]  /*3000*/  BSYNC B1 ;  /* 0x0000000000017941 */ /* 0x000fea0003800000 */
.L_x_79:
        /* <DEDUP_REMOVED lines=8> */
.L_x_82:
[----:B------:R-:W-:Y:S05]  /*3090*/  BSYNC B1 ;  /* 0x0000000000017941 */ /* 0x000fea0003800000 */
.L_x_81:
[----:B-1---5:R-:W-:Y:S01]  /*30a0*/  FMUL R5, R25, R56 ;  /* 0x0000003819057220 */ /* 0x022fe20000400000 */
[----:B------:R-:W-:Y:S01]  /*30b0*/  ISETP.GT.AND P3, PT, R3, RZ, P0 ;  /* 0x000000ff0300720c */ /* 0x000fe20000764270 */
[----:B------:R-:W-:Y:S02]  /*30c0*/  BSSY B1, `(.L_x_83) ;  /* 0x0000005000017945 */ /* 0x000fe40003800000 */
[----:B------:R-:W-:-:S05]  /*30d0*/  FFMA R5, R48, R23, R5 ;  /* 0x0000001730057223 */ /* 0x000fca0000000005 */
[----:B------:R1:W-:Y:S05]  /*30e0*/  @P2 STG.E desc[UR36][R10.64+0xc0], R5 ;  /* 0x0000c0050a002986 */ /* 0x0003ea000c101924 */
[----:B------:R-:W-:Y:S05]  /*30f0*/  @!P3 BRA `(.L_x_84) ;  /* 0x000000000004b947 */ /* 0x000fea0003800000 */
[----:B------:R0:W5:Y:S02]  /*3100*/  LDG.E.LTC128B R25, desc[UR36][R6.64+0xc4] ;  /* 0x0000c42406197981 */ /* 0x000164000c1e1920 */
.L_x_84:
[----:B------:R-:W-:Y:S05]  /*3110*/  BSYNC B1 ;  /* 0x0000000000017941 */ /* 0x000fea0003800000 */
.L_x_83:
[----:B-----5:R-:W-:Y:S01]  /*3120*/  FMUL R14, R25, R56 ;  /* 0x00000038190e7220 */ /* 0x020fe20000400000 */
[----:B------:R-:W-:Y:S01]  /*3130*/  ISETP.GT.AND P2, PT, R3, 0x8, P1 ;  /* 0x000000080300780c */ /* 0x000fe20000f44270 */
[----:B------:R-:W-:Y:S02]  /*3140*/  BSSY B1, `(.L_x_85) ;  /* 0x0000005000017945 */ /* 0x000fe40003800000 */
[----:B------:R-:W-:-:S05]  /*3150*/  FFMA R49, R49, R23, R14 ;  /* 0x0000001731317223 */ /* 0x000fca000000000e */
[----:B------:R0:W-:Y:S05]  /*3160*/  @P3 STG.E desc[UR36][R10.64+0xc4], R49 ;  /* 0x0000c4310a003986 */ /* 0x0001ea000c101924 */
[----:B------:R-:W-:Y:S05]  /*3170*/  @!P2 BRA `(.L_x_86) ;  /* 0x000000000004a947 */ /* 0x000fea0003800000 */
[----:B------:R0:W5:Y:S02]  /*3180*/  LDG.E.LTC128B R25, desc[UR36][R8.64+0xc0] ;  /* 0x0000c02408197981 */ /* 0x000164000c1e1920 */
.L_x_86:
[----:B------:R-:W-:Y:S05]  /*3190*/  BSYNC B1 ;  /* 0x0000000000017941 */ /* 0x000fea0003800000 */
.L_x_85:
        /* <DEDUP_REMOVED lines=8> */
.L_x_88:
[----:B------:R-:W-:Y:S05]  /*3220*/  BSYNC B1 ;  /* 0x0000000000017941 */ /* 0x000fea0003800000 */
.L_x_87:
[----:B-----5:R-:W-:Y:S01]  /*3230*/  FMUL R14, R25, R56 ;  /* 0x00000038190e7220 */ /* 0x020fe20000400000 */
[----:B------:R-:W-:Y:S01]  /*3240*/  ISETP.GT.AND P0, PT, R4, 0x39, PT ;  /* 0x000000390400780c */ /* 0x000fe20003f04270 */
[----:B------:R-:W-:Y:S01]  /*3250*/  @P3 IMAD.MOV.U32 R4, RZ, RZ, R12 ;  /* 0x000000ffff043224 */ /* 0x000fe200078e000c */
[----:B------:R-:W-:Y:S01]  /*3260*/  ISETP.GT.AND P2, PT, R3, RZ, P1 ;  /* 0x000000ff0300720c */ /* 0x000fe20000f44270 */
[----:B------:R-:W-:Y:S01]  /*3270*/  FFMA R51, R51, R23, R14 ;  /* 0x0000001733337223 */ /* 0x000fe2000000000e */
[----:B-1----:R-:W-:Y:S01]  /*3280*/  @P3 IMAD.MOV.U32 R5, RZ, RZ, R13 ;  /* 0x000000ffff053224 */ /* 0x002fe200078e000d */
[----:B------:R-:W-:Y:S04]  /*3290*/  BSSY B1, `(.L_x_89) ;  /* 0x0000004000017945 */ /* 0x000fe80003800000 */
[----:B------:R1:W-:Y:S06]  /*32a0*/  @P3 STG.E desc[UR36][R4.64+0xc4], R51 ;  /* 0x0000c43304003986 */ /* 0x0003ec000c101924 */
[----:B------:R-:W-:Y:S05]  /*32b0*/  @!P2 BRA `(.L_x_90) ;  /* 0x000000000004a947 */ /* 0x000fea0003800000 */
[----:B------:R0:W5:Y:S02]  /*32c0*/  LDG.E.LTC128B R25, desc[UR36][R6.64+0xe0] ;  /* 0x0000e02406197981 */ /* 0x000164000c1e1920 */
.L_x_90:
[----:B------:R-:W-:Y:S05]  /*32d0*/  BSYNC B1 ;  /* 0x0000000000017941 */ /* 0x000fea0003800000 */
.L_x_89:
[----:B-1---5:R-:W-:Y:S01]  /*32e0*/  FMUL R5, R25, R56 ;  /* 0x0000003819057220 */ /* 0x022fe20000400000 */
[----:B------:R-:W-:Y:S01]  /*32f0*/  @P2 IMAD.MOV.U32 R4, RZ, RZ, R10 ;  /* 0x000000ffff042224 */ /* 0x000fe200078e000a */
[----:B------:R-:W-:Y:S01]  /*3300*/  ISETP.GT.AND P3, PT, R3, RZ, P0 ;  /* 0x000000ff0300720c */ /* 0x000fe20000764270 */
[----:B------:R-:W-:Y:S01]  /*3310*/  BSSY B1, `(.L_x_91) ;  /* 0x0000006000017945 */ /* 0x000fe20003800000 */
[----:B------:R-:W-:Y:S01]  /*3320*/  FFMA R15, R52, R23, R5 ;  /* 0x00000017340f7223 */ /* 0x000fe20000000005 */
[----:B------:R-:W-:-:S05]  /*3330*/  @P2 IMAD.MOV.U32 R5, RZ, RZ, R11 ;  /* 0x000000ffff052224 */ /* 0x000fca00078e000b */
[----:B------:R1:W-:Y:S05]  /*3340*/  @P2 STG.E desc[UR36][R4.64+0xe0], R15 ;  /* 0x0000e00f04002986 */ /* 0x0003ea000c101924 */
[----:B------:R-:W-:Y:S05]  /*3350*/  @!P3 BRA `(.L_x_92) ;  /* 0x000000000004b947 */ /* 0x000fea0003800000 */
[----:B------:R0:W5:Y:S02]  /*3360*/  LDG.E.LTC128B R25, desc[UR36][R6.64+0xe4] ;  /* 0x0000e42406197981 */ /* 0x000164000c1e1920 */
.L_x_92:
[----:B------:R-:W-:Y:S05]  /*3370*/  BSYNC B1 ;  /* 0x0000000000017941 */ /* 0x000fea0003800000 */
.L_x_91:
[----:B-1---5:R-:W-:Y:S01]  /*3380*/  FMUL R4, R25, R56 ;  /* 0x0000003819047220 */ /* 0x022fe20000400000 */
[----:B------:R-:W-:Y:S01]  /*3390*/  ISETP.GT.AND P1, PT, R3, 0x8, P1 ;  /* 0x000000080300780c */ /* 0x000fe20000f24270 */
[----:B------:R-:W-:Y:S02]  /*33a0*/  BSSY B1, `(.L_x_93) ;  /* 0x0000005000017945 */ /* 0x000fe40003800000 */
[----:B------:R-:W-:-:S05]  /*33b0*/  FFMA R53, R53, R23, R4 ;  /* 0x0000001735357223 */ /* 0x000fca0000000004 */
[----:B------:R1:W-:Y:S05]  /*33c0*/  @P3 STG.E desc[UR36][R10.64+0xe4], R53 ;  /* 0x0000e4350a003986 */ /* 0x0003ea000c101924 */
[----:B------:R-:W-:Y:S05]  /*33d0*/  @!P1 BRA `(.L_x_94) ;  /* 0x0000000000049947 */ /* 0x000fea0003800000 */
[----:B------:R0:W5:Y:S02]  /*33e0*/  LDG.E.LTC128B R25, desc[UR36][R8.64+0xe0] ;  /* 0x0000e02408197981 */ /* 0x000164000c1e1920 */
.L_x_94:
[----:B------:R-:W-:Y:S05]  /*33f0*/  BSYNC B1 ;  /* 0x0000000000017941 */ /* 0x000fea0003800000 */
.L_x_93:
[----:B-----5:R-:W-:Y:S01]  /*3400*/  FMUL R5, R25, R56 ;  /* 0x0000003819057220 */ /* 0x020fe20000400000 */
[----:B------:R-:W-:Y:S01]  /*3410*/  @P1 IMAD.MOV.U32 R4, RZ, RZ, R12 ;  /* 0x000000ffff041224 */ /* 0x000fe200078e000c */
[----:B------:R-:W-:Y:S01]  /*3420*/  ISETP.GT.AND P0, PT, R3, 0x8, P0 ;  /* 0x000000080300780c */ /* 0x000fe20000704270 */
[----:B------:R-:W-:Y:S01]  /*3430*/  BSSY B1, `(.L_x_95) ;  /* 0x0000006000017945 */ /* 0x000fe20003800000 */
[----:B0---4-:R-:W-:Y:S01]  /*3440*/  FFMA R7, R54, R23, R5 ;  /* 0x0000001736077223 */ /* 0x011fe20000000005 */
[----:B------:R-:W-:-:S05]  /*3450*/  @P1 IMAD.MOV.U32 R5, RZ, RZ, R13 ;  /* 0x000000ffff051224 */ /* 0x000fca00078e000d */
[----:B------:R0:W-:Y:S05]  /*3460*/  @P1 STG.E desc[UR36][R4.64+0xe0], R7 ;  /* 0x0000e00704001986 */ /* 0x0001ea000c101924 */
[----:B------:R-:W-:Y:S05]  /*3470*/  @!P0 BRA `(.L_x_96) ;  /* 0x0000000000048947 */ /* 0x000fea0003800000 */
[----:B------:R4:W5:Y:S02]  /*3480*/  LDG.E.LTC128B R25, desc[UR36][R8.64+0xe4] ;  /* 0x0000e42408197981 */ /* 0x000964000c1e1920 */
.L_x_96:
[----:B------:R-:W-:Y:S05]  /*3490*/  BSYNC B1 ;  /* 0x0000000000017941 */ /* 0x000fea0003800000 */
.L_x_95:
[----:B0----5:R-:W-:-:S04]  /*34a0*/  FMUL R4, R25, R56 ;  /* 0x0000003819047220 */ /* 0x021fc80000400000 */
[----:B------:R-:W-:Y:S01]  /*34b0*/  FFMA R55, R55, R23, R4 ;  /* 0x0000001737377223 */ /* 0x000fe20000000004 */
[----:B------:R-:W-:Y:S06]  /*34c0*/  @!P0 BRA `(.L_x_97) ;  /* 0x0000000800008947 */ /* 0x000fec0003800000 */
[----:B------:R0:W-:Y:S01]  /*34d0*/  STG.E desc[UR36][R12.64+0xe4], R55 ;  /* 0x0000e4370c007986 */ /* 0x0001e2000c101924 */
[----:B------:R-:W-:Y:S05]  /*34e0*/  BRA `(.L_x_97) ;  /* 0x0000000400f87947 */ /* 0x000fea0003800000 */
.L_x_36:
[----:B------:R-:W-:Y:S01]  /*34f0*/  ULDC.64 UR4, c[0x0][0x5c0] ;  /* 0x0001700000047ab9 */ /* 0x000fe20000000a00 */
[----:B------:R-:W-:Y:S01]  /*3500*/  ISETP.GT.AND P0, PT, R4, 0x1, PT ;  /* 0x000000010400780c */ /* 0x000fe20003f04270 */
[-C--:B------:R-:W-:Y:S01]  /*3510*/  FMUL R5, R24, R23.reuse ;  /* 0x0000001718057220 */ /* 0x080fe20000400000 */
[----:B------:R-:W-:Y:S01]  /*3520*/  LEA R6, P2, R60, UR4, 0x2 ;  /* 0x000000043c067c11 */ /* 0x000fe2000f8410ff */
[-C--:B------:R-:W-:Y:S01]  /*3530*/  FMUL R25, R25, R23.reuse ;  /* 0x0000001719197220 */ /* 0x080fe20000400000 */
[----:B------:R-:W-:Y:S01]  /*3540*/  ISETP.GT.AND P4, PT, R3, RZ, P0 ;  /* 0x000000ff0300720c */ /* 0x000fe20000784270 */
[-C--:B------:R-:W-:Y:S01]  /*3550*/  FMUL R11, R26, R23.reuse ;  /* 0x000000171a0b7220 */ /* 0x080fe20000400000 */
[----:B------:R-:W-:Y:S01]  /*3560*/  LEA.HI.X R7, R60, UR5, R73, 0x2, P2 ;  /* 0x000000053c077c11 */ /* 0x000fe200090f1449 */
[-C--:B------:R-:W-:Y:S01]  /*3570*/  FMUL R27, R27, R23.reuse ;  /* 0x000000171b1b7220 */ /* 0x080fe20000400000 */
[----:B------:R-:W-:Y:S01]  /*3580*/  ISETP.GT.AND P2, PT, R3, 0x8, P1 ;  /* 0x000000080300780c */ /* 0x000fe20000f44270 */
[-C--:B------:R-:W-:Y:S01]  /*3590*/  FMUL R29, R29, R23.reuse ;  /* 0x000000171d1d7220 */ /* 0x080fe20000400000 */
[C---:B------:R-:W-:Y:S01]  /*35a0*/  SHF.L.U64.HI R67, R66.reuse, 0x5, R67 ;  /* 0x0000000542437819 */ /* 0x040fe20000010243 */
[----:B------:R0:W-:Y:S01]  /*35b0*/  @P3 STG.E desc[UR36][R6.64], R5 ;  /* 0x0000000506003986 */ /* 0x0001e2000c101924 */
[----:B------:R-:W-:Y:S01]  /*35c0*/  LEA R8, P3, R66, R6, 0x5 ;  /* 0x0000000642087211 */ /* 0x000fe200078628ff */
[-C--:B------:R-:W-:Y:S01]  /*35d0*/  FMUL R31, R31, R23.reuse ;  /* 0x000000171f1f7220 */ /* 0x080fe20000400000 */
[C---:B------:R-:W-:Y:S01]  /*35e0*/  ISETP.GT.AND P1, PT, R4.reuse, 0x8, PT ;  /* 0x000000080400780c */ /* 0x040fe20003f24270 */
[-C--:B------:R-:W-:Y:S01]  /*35f0*/  FMUL R33, R33, R23.reuse ;  /* 0x0000001721217220 */ /* 0x080fe20000400000 */
[----:B------:R-:W-:Y:S01]  /*3600*/  ISETP.GT.AND P0, PT, R3, 0x8, P0 ;  /* 0x000000080300780c */ /* 0x000fe20000704270 */
[----:B------:R-:W-:Y:S01]  /*3610*/  IMAD.X R9, R67, 0x1, R7, P3 ;  /* 0x0000000143097824 */ /* 0x000fe200018e0607 */
[----:B------:R-:W-:Y:S01]  /*3620*/  ISETP.GT.AND P3, PT, R4, 0x9, PT ;  /* 0x000000090400780c */ /* 0x000fe20003f64270 */
[----:B------:R-:W-:Y:S01]  /*3630*/  @P4 STG.E desc[UR36][R6.64+0x4], R25 ;  /* 0x0000041906004986 */ /* 0x000fe2000c101924 */
[----:B------:R-:W-:Y:S01]  /*3640*/  ISETP.GT.AND P4, PT, R3, RZ, P1 ;  /* 0x000000ff0300720c */ /* 0x000fe20000f84270 */
[-C--:B------:R-:W-:Y:S01]  /*3650*/  FMUL R35, R35, R23.reuse ;  /* 0x0000001723237220 */ /* 0x080fe20000400000 */
[C---:B------:R-:W-:Y:S01]  /*3660*/  ISETP.GT.AND P1, PT, R3.reuse, 0x8, P1 ;  /* 0x000000080300780c */ /* 0x040fe20000f24270 */
[----:B------:R1:W-:Y:S01]  /*3670*/  @P2 STG.E desc[UR36][R8.64], R11 ;  /* 0x0000000b08002986 */ /* 0x0003e2000c101924 */
[C---:B------:R-:W-:Y:S01]  /*3680*/  ISETP.GT.AND P2, PT, R3.reuse, RZ, P3 ;  /* 0x000000ff0300720c */ /* 0x040fe20001f44270 */
[-C--:B0-----:R-:W-:Y:S01]  /*3690*/  FMUL R5, R28, R23.reuse ;  /* 0x000000171c057220 */ /* 0x081fe20000400000 */
[----:B------:R-:W-:Y:S01]  /*36a0*/  ISETP.GT.AND P3, PT, R3, 0x8, P3 ;  /* 0x000000080300780c */ /* 0x000fe20001f64270 */
[-C--:B------:R-:W-:Y:S01]  /*36b0*/  FMUL R37, R37, R23.reuse ;  /* 0x0000001725257220 */ /* 0x080fe20000400000 */
[-C--:B------:R-:W-:Y:S01]  /*36c0*/  FMUL R39, R39, R23.reuse ;  /* 0x0000001727277220 */ /* 0x080fe20000400000 */
[----:B------:R-:W-:Y:S01]  /*36d0*/  @P0 STG.E desc[UR36][R8.64+0x4], R27 ;  /* 0x0000041b08000986 */ /* 0x000fe2000c101924 */
[----:B------:R-:W-:Y:S01]  /*36e0*/  ISETP.GT.AND P0, PT, R4, 0x10, PT ;  /* 0x000000100400780c */ /* 0x000fe20003f04270 */
[-C--:B------:R-:W-:Y:S01]  /*36f0*/  FMUL R41, R41, R23.reuse ;  /* 0x0000001729297220 */ /* 0x080fe20000400000 */
[-C--:B------:R-:W-:Y:S01]  /*3700*/  FMUL R43, R43, R23.reuse ;  /* 0x000000172b2b7220 */ /* 0x080fe20000400000 */
[----:B------:R0:W-:Y:S01]  /*3710*/  @P4 STG.E desc[UR36][R6.64+0x20], R5 ;  /* 0x0000200506004986 */ /* 0x0001e2000c101924 */
[C---:B------:R-:W-:Y:S01]  /*3720*/  ISETP.GT.AND P4, PT, R3.reuse, RZ, P0 ;  /* 0x000000ff0300720c */ /* 0x040fe20000784270 */
[-C--:B-1----:R-:W-:Y:S01]  /*3730*/  FMUL R11, R30, R23.reuse ;  /* 0x000000171e0b7220 */ /* 0x082fe20000400000 */
[----:B------:R-:W-:Y:S01]  /*3740*/  ISETP.GT.AND P0, PT, R3, 0x8, P0 ;  /* 0x000000080300780c */ /* 0x000fe20000704270 */
[----:B------:R-:W-:Y:S01]  /*3750*/  @P2 STG.E desc[UR36][R6.64+0x24], R29 ;  /* 0x0000241d06002986 */ /* 0x000fe2000c101924 */
[----:B------:R-:W-:Y:S01]  /*3760*/  ISETP.GT.AND P2, PT, R4, 0x11, PT ;  /* 0x000000110400780c */ /* 0x000fe20003f44270 */
[-C--:B------:R-:W-:Y:S01]  /*3770*/  FMUL R45, R45, R23.reuse ;  /* 0x000000172d2d7220 */ /* 0x080fe20000400000 */
[-C--:B------:R-:W-:Y:S01]  /*3780*/  FMUL R47, R47, R23.reuse ;  /* 0x000000172f2f7220 */ /* 0x080fe20000400000 */
[----:B------:R1:W-:Y:S01]  /*3790*/  @P1 STG.E desc[UR36][R8.64+0x20], R11 ;  /* 0x0000200b08001986 */ /* 0x0003e2000c101924 */
[----:B------:R-:W-:Y:S01]  /*37a0*/  ISETP.GT.AND P1, PT, R3, RZ, P2 ;  /* 0x000000ff0300720c */ /* 0x000fe20001724270 */
[-C--:B------:R-:W-:Y:S01]  /*37b0*/  FMUL R49, R49, R23.reuse ;  /* 0x0000001731317220 */ /* 0x080fe20000400000 */
[----:B------:R-:W-:Y:S01]  /*37c0*/  ISETP.GT.AND P2, PT, R3, 0x8, P2 ;  /* 0x000000080300780c */ /* 0x000fe20001744270 */
[-C--:B0-----:R-:W-:Y:S01]  /*37d0*/  FMUL R5, R32, R23.reuse ;  /* 0x0000001720057220 */ /* 0x081fe20000400000 */
[----:B------:R-:W-:Y:S01]  /*37e0*/  @P3 STG.E desc[UR36][R8.64+0x24], R31 ;  /* 0x0000241f08003986 */ /* 0x000fe2000c101924 */
[----:B------:R-:W-:Y:S01]  /*37f0*/  ISETP.GT.AND P3, PT, R4, 0x18, PT ;  /* 0x000000180400780c */ /* 0x000fe20003f64270 */
[-C--:B------:R-:W-:Y:S01]  /*3800*/  FMUL R51, R51, R23.reuse ;  /* 0x0000001733337220 */ /* 0x080fe20000400000 */
[-C--:B------:R-:W-:Y:S01]  /*3810*/  FMUL R53, R53, R23.reuse ;  /* 0x0000001735357220 */ /* 0x080fe20000400000 */
[----:B------:R0:W-:Y:S01]  /*3820*/  @P4 STG.E desc[UR36][R6.64+0x40], R5 ;  /* 0x0000400506004986 */ /* 0x0001e2000c101924 */
[C---:B------:R-:W-:Y:S01]  /*3830*/  ISETP.GT.AND P4, PT, R3.reuse, RZ, P3 ;  /* 0x000000ff0300720c */ /* 0x040fe20001f84270 */
[-C--:B------:R-:W-:Y:S01]  /*3840*/  FMUL R13, R54, R23.reuse ;  /* 0x00000017360d7220 */ /* 0x080fe20000400000 */
[-C--:B-1----:R-:W-:Y:S01]  /*3850*/  FMUL R11, R34, R23.reuse ;  /* 0x00000017220b7220 */ /* 0x082fe20000400000 */
[----:B------:R-:W-:Y:S01]  /*3860*/  ISETP.GT.AND P3, PT, R3, 0x8, P3 ;  /* 0x000000080300780c */ /* 0x000fe20001f64270 */
[----:B------:R-:W-:Y:S01]  /*3870*/  @P1 STG.E desc[UR36][R6.64+0x44], R33 ;  /* 0x0000442106001986 */ /* 0x000fe2000c101924 */
[----:B------:R-:W-:Y:S01]  /*3880*/  ISETP.GT.AND P1, PT, R4, 0x19, PT ;  /* 0x000000190400780c */ /* 0x000fe20003f24270 */
[----:B------:R-:W-:-:S02]  /*3890*/  FMUL R55, R55, R23 ;  /* 0x0000001737377220 */ /* 0x000fc40000400000 */
[----:B------:R1:W-:Y:S01]  /*38a0*/  @P0 STG.E desc[UR36][R8.64+0x40], R11 ;  /* 0x0000400b08000986 */ /* 0x0003e2000c101924 */
[C---:B------:R-:W-:Y:S01]  /*38b0*/  ISETP.GT.AND P0, PT, R3.reuse, RZ, P1 ;  /* 0x000000ff0300720c */ /* 0x040fe20000f04270 */
[-C--:B0-----:R-:W-:Y:S02]  /*38c0*/  FMUL R5, R36, R23.reuse ;  /* 0x0000001724057220 */ /* 0x081fe40000400000 */
[----:B------:R-:W-:Y:S01]  /*38d0*/  @P2 STG.E desc[UR36][R8.64+0x44], R35 ;  /* 0x0000442308002986 */ /* 0x000fe2000c101924 */
[----:B------:R-:W-:Y:S02]  /*38e0*/  ISETP.GT.AND P2, PT, R4, 0x20, PT ;  /* 0x000000200400780c */ /* 0x000fe40003f44270 */
[C---:B------:R-:W-:Y:S01]  /*38f0*/  ISETP.GT.AND P1, PT, R3.reuse, 0x8, P1 ;  /* 0x000000080300780c */ /* 0x040fe20000f24270 */
[----:B------:R0:W-:Y:S01]  /*3900*/  @P4 STG.E desc[UR36][R6.64+0x60], R5 ;  /* 0x0000600506004986 */ /* 0x0001e2000c101924 */
[C---:B------:R-:W-:Y:S02]  /*3910*/  ISETP.GT.AND P4, PT, R3.reuse, RZ, P2 ;  /* 0x000000ff0300720c */ /* 0x040fe40001784270 */
[----:B------:R-:W-:Y:S01]  /*3920*/  ISETP.GT.AND P2, PT, R3, 0x8, P2 ;  /* 0x000000080300780c */ /* 0x000fe20001744270 */
[----:B-1----:R-:W-:-:S02]  /*3930*/  FMUL R11, R38, R23 ;  /* 0x00000017260b7220 */ /* 0x002fc40000400000 */
[----:B------:R-:W-:Y:S01]  /*3940*/  @P0 STG.E desc[UR36][R6.64+0x64], R37 ;  /* 0x0000642506000986 */ /* 0x000fe2000c101924 */
[----:B------:R-:W-:-:S03]  /*3950*/  ISETP.GT.AND P0, PT, R4, 0x21, PT ;  /* 0x000000210400780c */ /* 0x000fc60003f04270 */
[----:B------:R1:W-:Y:S01]  /*3960*/  @P3 STG.E desc[UR36][R8.64+0x60], R11 ;  /* 0x0000600b08003986 */ /* 0x0003e2000c101924 */
[C---:B------:R-:W-:Y:S01]  /*3970*/  ISETP.GT.AND P3, PT, R3.reuse, RZ, P0 ;  /* 0x000000ff0300720c */ /* 0x040fe20000764270 */
[----:B0-----:R-:W-:Y:S01]  /*3980*/  FMUL R5, R40, R23 ;  /* 0x0000001728057220 */ /* 0x001fe20000400000 */
[----:B------:R-:W-:Y:S01]  /*3990*/  ISETP.GT.AND P0, PT, R3, 0x8, P0 ;  /* 0x000000080300780c */ /* 0x000fe20000704270 */
[----:B------:R-:W-:Y:S01]  /*39a0*/  @P1 STG.E desc[UR36][R8.64+0x64], R39 ;  /* 0x0000642708001986 */ /* 0x000fe2000c101924 */
[----:B------:R-:W-:-:S03]  /*39b0*/  ISETP.GT.AND P1, PT, R4, 0x28, PT ;  /* 0x000000280400780c */ /* 0x000fc60003f24270 */
[----:B------:R0:W-:Y:S01]  /*39c0*/  @P4 STG.E desc[UR36][R6.64+0x80], R5 ;  /* 0x0000800506004986 */ /* 0x0001e2000c101924 */
[C---:B------:R-:W-:Y:S02]  /*39d0*/  ISETP.GT.AND P4, PT, R3.reuse, RZ, P1 ;  /* 0x000000ff0300720c */ /* 0x040fe40000f84270 */
[----:B------:R-:W-:Y:S01]  /*39e0*/  ISETP.GT.AND P1, PT, R3, 0x8, P1 ;  /* 0x000000080300780c */ /* 0x000fe20000f24270 */
[----:B-1----:R-:W-:Y:S02]  /*39f0*/  FMUL R11, R42, R23 ;  /* 0x000000172a0b7220 */ /* 0x002fe40000400000 */
        /* <DEDUP_REMOVED lines=21> */
[----:B------:R-:W-:Y:S01]  /*3b50*/  ISETP.GT.AND P4, PT, R4, 0x38, PT ;  /* 0x000000380400780c */ /* 0x000fe20003f84270 */
[----:B-1----:R-:W-:-:S04]  /*3b60*/  FMUL R11, R50, R23 ;  /* 0x00000017320b7220 */ /* 0x002fc80000400000 */
[----:B------:R-:W-:Y:S02]  /*3b70*/  @P1 IMAD.MOV.U32 R4, RZ, RZ, R6 ;  /* 0x000000ffff041224 */ /* 0x000fe400078e0006 */
[----:B0-----:R-:W-:-:S05]  /*3b80*/  @P1 IMAD.MOV.U32 R5, RZ, RZ, R7 ;  /* 0x000000ffff051224 */ /* 0x001fca00078e0007 */
[----:B------:R0:W-:Y:S01]  /*3b90*/  @P1 STG.E desc[UR36][R4.64+0xc4], R49 ;  /* 0x0000c43104001986 */ /* 0x0001e2000c101924 */
[C---:B------:R-:W-:Y:S02]  /*3ba0*/  ISETP.GT.AND P1, PT, R3.reuse, RZ, P4 ;  /* 0x000000ff0300720c */ /* 0x040fe40002724270 */
[----:B------:R-:W-:Y:S01]  /*3bb0*/  ISETP.GT.AND P4, PT, R3, 0x8, P4 ;  /* 0x000000080300780c */ /* 0x000fe20002784270 */
[----:B0-----:R-:W-:Y:S02]  /*3bc0*/  @P0 IMAD.MOV.U32 R4, RZ, RZ, R8 ;  /* 0x000000ffff040224 */ /* 0x001fe400078e0008 */
[----:B------:R-:W-:-:S05]  /*3bd0*/  @P0 IMAD.MOV.U32 R5, RZ, RZ, R9 ;  /* 0x000000ffff050224 */ /* 0x000fca00078e0009 */
[----:B------:R0:W-:Y:S01]  /*3be0*/  @P0 STG.E desc[UR36][R4.64+0xc0], R11 ;  /* 0x0000c00b04000986 */ /* 0x0001e2000c101924 */
[C---:B------:R-:W-:Y:S02]  /*3bf0*/  ISETP.GT.AND P0, PT, R3.reuse, RZ, P3 ;  /* 0x000000ff0300720c */ /* 0x040fe40001f04270 */
[----:B------:R-:W-:Y:S01]  /*3c00*/  ISETP.GT.AND P3, PT, R3, 0x8, P3 ;  /* 0x000000080300780c */ /* 0x000fe20001f64270 */
[----:B------:R-:W-:Y:S01]  /*3c10*/  FMUL R3, R52, R23 ;  /* 0x0000001734037220 */ /* 0x000fe20000400000 */
[----:B0-----:R-:W-:Y:S02]  /*3c20*/  @P2 IMAD.MOV.U32 R4, RZ, RZ, R8 ;  /* 0x000000ffff042224 */ /* 0x001fe400078e0008 */
[----:B------:R-:W-:-:S05]  /*3c30*/  @P2 IMAD.MOV.U32 R5, RZ, RZ, R9 ;  /* 0x000000ffff052224 */ /* 0x000fca00078e0009 */
[----:B------:R0:W-:Y:S02]  /*3c40*/  @P2 STG.E desc[UR36][R4.64+0xc4], R51 ;  /* 0x0000c43304002986 */ /* 0x0001e4000c101924 */
[----:B0-----:R-:W-:Y:S02]  /*3c50*/  @P1 IMAD.MOV.U32 R4, RZ, RZ, R6 ;  /* 0x000000ffff041224 */ /* 0x001fe400078e0006 */
[----:B------:R-:W-:-:S05]  /*3c60*/  @P1 IMAD.MOV.U32 R5, RZ, RZ, R7 ;  /* 0x000000ffff051224 */ /* 0x000fca00078e0007 */
[----:B------:R0:W-:Y:S04]  /*3c70*/  @P1 STG.E desc[UR36][R4.64+0xe0], R3 ;  /* 0x0000e00304001986 */ /* 0x0001e8000c101924 */
[----:B------:R1:W-:Y:S01]  /*3c80*/  @P0 STG.E desc[UR36][R6.64+0xe4], R53 ;  /* 0x0000e43506000986 */ /* 0x0003e2000c101924 */
[----:B0-----:R-:W-:Y:S02]  /*3c90*/  @P4 IMAD.MOV.U32 R4, RZ, RZ, R8 ;  /* 0x000000ffff044224 */ /* 0x001fe400078e0008 */
[----:B------:R-:W-:-:S05]  /*3ca0*/  @P4 IMAD.MOV.U32 R5, RZ, RZ, R9 ;  /* 0x000000ffff054224 */ /* 0x000fca00078e0009 */
[----:B------:R1:W-:Y:S04]  /*3cb0*/  @P4 STG.E desc[UR36][R4.64+0xe0], R13 ;  /* 0x0000e00d04004986 */ /* 0x0003e8000c101924 */
[----:B------:R1:W-:Y:S02]  /*3cc0*/  @P3 STG.E desc[UR36][R8.64+0xe4], R55 ;  /* 0x0000e43708003986 */ /* 0x0003e4000c101924 */
.L_x_97:
[----:B------:R-:W-:Y:S05]  /*3cd0*/  BSYNC B0 ;  /* 0x0000000000007941 */ /* 0x000fea0003800000 */
.L_x_35:
[----:B------:R-:W-:Y:S01]  /*3ce0*/  ULDC UR4, c[0x0][0xc] ;  /* 0x0000030000047ab9 */ /* 0x000fe20000000800 */
[----:B------:R-:W-:Y:S01]  /*3cf0*/  ULDC UR5, c[0x0][0x10] ;  /* 0x0000040000057ab9 */ /* 0x000fe20000000800 */
[----:B------:R-:W2:Y:S01]  /*3d00*/  LDC R3, c[0x0][0x14] ;  /* 0x00000500ff037b82 */ /* 0x000ea20000000800 */
[----:B------:R-:W-:Y:S01]  /*3d10*/  UIMAD.WIDE.U32 UR4, UR4, UR5, URZ ;  /* 0x00000005040472a5 */ /* 0x000fe2000f8e003f */
[----:B------:R-:W-:Y:S02]  /*3d20*/  IMAD.MOV.U32 R61, RZ, RZ, -0x1 ;  /* 0xffffffffff3d7424 */ /* 0x000fe400078e00ff */
[----:B------:R-:W-:-:S03]  /*3d30*/  IMAD.MOV.U32 R57, RZ, RZ, -0x1 ;  /* 0xffffffffff397424 */ /* 0x000fc600078e00ff */
[----:B--2---:R-:W-:-:S04]  /*3d40*/  IMAD.WIDE.U32 R16, R3, UR4, R16 ;  /* 0x0000000403107c25 */ /* 0x004fc8000f8e0010 */
[----:B------:R-:W-:Y:S01]  /*3d50*/  IMAD R3, R3, UR5, RZ ;  /* 0x0000000503037c24 */ /* 0x000fe2000f8e02ff */
[----:B------:R-:W-:Y:S02]  /*3d60*/  ULDC.64 UR4, c[0x0][0x650] ;  /* 0x0001940000047ab9 */ /* 0x000fe40000000a00 */
[----:B------:R-:W-:Y:S01]  /*3d70*/  ISETP.GE.U32.AND P0, PT, R16, UR4, PT ;  /* 0x0000000410007c0c */ /* 0x000fe2000bf06070 */
[--C-:B------:R-:W-:Y:S01]  /*3d80*/  IMAD.IADD R17, R17, 0x1, R3.reuse ;  /* 0x0000000111117824 */ /* 0x100fe200078e0203 */
[----:B------:R-:W-:-:S04]  /*3d90*/  PRMT R3, RZ, 0x7610, R3 ;  /* 0x00007610ff037816 */ /* 0x000fc80000000003 */
[----:B------:R-:W-:-:S13]  /*3da0*/  ISETP.GE.U32.AND.EX P0, PT, R17, UR5, PT, P0 ;  /* 0x0000000511007c0c */ /* 0x000fda000bf06100 */
[----:B------:R-:W-:Y:S05]  /*3db0*/  @P0 BRA `(.L_x_98) ;  /* 0x0000000400640947 */ /* 0x000fea0003800000 */
[----:B0--3--:R-:W0:Y:S01]  /*3dc0*/  S2R R12, SR_CTAID.X ;  /* 0x00000000000c7919 */ /* 0x009e220000002500 */
[----:B-1----:R-:W1:Y:S01]  /*3dd0*/  LDC.64 R10, c[0x0][0x628] ;  /* 0x00018a00ff0a7b82 */ /* 0x002e620000000a00 */
[----:B------:R-:W-:Y:S01]  /*3de0*/  ULDC UR4, c[0x0][0x150] ;  /* 0x0000540000047ab9 */ /* 0x000fe20000000800 */
[----:B----4-:R-:W-:Y:S01]  /*3df0*/  IMAD.MOV.U32 R8, RZ, RZ, R16 ;  /* 0x000000ffff087224 */ /* 0x010fe200078e0010 */
[----:B------:R-:W2:Y:S01]  /*3e00*/  S2R R24, SR_CTAID.Y ;  /* 0x0000000000187919 */ /* 0x000ea20000002600 */
[----:B------:R-:W-:-:S04]  /*3e10*/  IMAD.MOV.U32 R9, RZ, RZ, R17 ;  /* 0x000000ffff097224 */ /* 0x000fc800078e0011 */
[----:B------:R-:W3:Y:S08]  /*3e20*/  LDC R21, c[0x0][0x144] ;  /* 0x00005100ff157b82 */ /* 0x000ef00000000800 */
[----:B------:R-:W4:Y:S08]  /*3e30*/  LDC R0, c[0x0][0x630] ;  /* 0x00018c00ff007b82 */ /* 0x000f300000000800 */
[----:B------:R-:W2:Y:S01]  /*3e40*/  LDC.64 R14, c[0x0][0x620] ;  /* 0x00018800ff0e7b82 */ /* 0x000ea20000000a00 */
[----:B-1----:R-:W-:-:S04]  /*3e50*/  ISETP.NE.U32.AND P0, PT, R10, RZ, PT ;  /* 0x000000ff0a00720c */ /* 0x002fc80003f05070 */
[----:B------:R-:W-:Y:S02]  /*3e60*/  ISETP.NE.AND.EX P0, PT, R11, RZ, PT, P0 ;  /* 0x000000ff0b00720c */ /* 0x000fe40003f05300 */
[----:B0-----:R-:W-:-:S05]  /*3e70*/  I2FP.F32.U32 R3, R12 ;  /* 0x0000000c00037245 */ /* 0x001fca0000201000 */
[----:B------:R-:W-:-:S04]  /*3e80*/  FMUL R3, R3, UR4 ;  /* 0x0000000403037c20 */ /* 0x000fc80008400000 */
[----:B------:R0:W1:Y:S02]  /*3e90*/  F2I.U32.TRUNC.NTZ R20, R3 ;  /* 0x0000000300147305 */ /* 0x000064000020f000 */
[----:B---34-:R-:W-:Y:S05]  /*3ea0*/  @!P0 BRA `(.L_x_99) ;  /* 0x0000000000288947 */ /* 0x018fea0003800000 */
[----:B0-----:R-:W0:Y:S02]  /*3eb0*/  LDC R3, c[0x0][0x634] ;  /* 0x00018d00ff037b82 */ /* 0x001e240000000800 */
        /* <DEDUP_REMOVED lines=9> */
.L_x_99:
[----:B------:R-:W3:Y:S01]  /*3f50*/  LDC.64 R28, c[0x0][0x640] ;  /* 0x00019000ff1c7b82 */ /* 0x000ee20000000a00 */
[-CC-:B------:R-:W-:Y:S01]  /*3f60*/  SHF.R.U64 R57, R8, R0.reuse, R9.reuse ;  /* 0x0000000008397219 */ /* 0x180fe20000001209 */
[----:B-1----:R-:W-:Y:S01]  /*3f70*/  IMAD.MOV R20, RZ, RZ, -R20 ;  /* 0x000000ffff147224 */ /* 0x002fe200078e0a14 */
[----:B------:R-:W-:Y:S01]  /*3f80*/  SHF.R.U32.HI R0, RZ, R0, R9 ;  /* 0x00000000ff007219 */ /* 0x000fe20000011609 */
[----:B------:R-:W-:Y:S01]  /*3f90*/  ULDC UR4, c[0x0][0x154] ;  /* 0x0000550000047ab9 */ /* 0x000fe20000000800 */
[----:B0-----:R-:W-:Y:S01]  /*3fa0*/  IADD3 R3, P0, RZ, -R57, RZ ;  /* 0x80000039ff037210 */ /* 0x001fe20007f1e0ff */
[----:B------:R-:W-:Y:S02]  /*3fb0*/  IMAD R21, R21, R20, R12 ;  /* 0x0000001415157224 */ /* 0x000fe400078e020c */
[----:B------:R-:W0:Y:S01]  /*3fc0*/  LDC R6, c[0x0][0x618] ;  /* 0x00018600ff067b82 */ /* 0x000e220000000800 */
[----:B------:R-:W-:Y:S02]  /*3fd0*/  IMAD.MOV.U32 R7, RZ, RZ, 0x1 ;  /* 0x00000001ff077424 */ /* 0x000fe400078e00ff */
[----:B------:R-:W-:-:S04]  /*3fe0*/  IMAD.X R5, RZ, RZ, ~R0, P0 ;  /* 0x000000ffff057224 */ /* 0x000fc800000e0e00 */
[-C--:B--2---:R-:W-:Y:S01]  /*3ff0*/  IMAD R0, R5, R14.reuse, RZ ;  /* 0x0000000e05007224 */ /* 0x084fe200078e02ff */
[----:B------:R-:W1:Y:S01]  /*4000*/  LDC R8, c[0x0][0x608] ;  /* 0x00018200ff087b82 */ /* 0x000e620000000800 */
[----:B------:R-:W-:-:S04]  /*4010*/  IMAD.WIDE.U32 R4, R3, R14, R16 ;  /* 0x0000000e03047225 */ /* 0x000fc800078e0010 */
[----:B------:R-:W-:Y:S01]  /*4020*/  IMAD R3, R3, R15, R0 ;  /* 0x0000000f03037224 */ /* 0x000fe200078e0200 */
[----:B------:R-:W-:Y:S02]  /*4030*/  I2FP.F32.U32 R0, R24 ;  /* 0x0000001800007245 */ /* 0x000fe40000201000 */
[----:B------:R-:W2:Y:S01]  /*4040*/  LDC R26, c[0x0][0x658] ;  /* 0x00019600ff1a7b82 */ /* 0x000ea20000000800 */
[----:B------:R-:W-:Y:S01]  /*4050*/  IMAD.IADD R3, R5, 0x1, R3 ;  /* 0x0000000105037824 */ /* 0x000fe200078e0203 */
[----:B---3--:R-:W-:Y:S01]  /*4060*/  ISETP.NE.U32.AND P0, PT, R28, RZ, PT ;  /* 0x000000ff1c00720c */ /* 0x008fe20003f05070 */
[----:B------:R-:W-:Y:S01]  /*4070*/  FMUL R0, R0, UR4 ;  /* 0x0000000400007c20 */ /* 0x000fe20008400000 */
[----:B------:R-:W-:Y:S02]  /*4080*/  IMAD.MOV.U32 R5, RZ, RZ, -0x1 ;  /* 0xffffffffff057424 */ /* 0x000fe400078e00ff */
[----:B------:R-:W-:Y:S01]  /*4090*/  ISETP.NE.AND.EX P0, PT, R29, RZ, PT, P0 ;  /* 0x000000ff1d00720c */ /* 0x000fe20003f05300 */
[----:B------:R3:W4:Y:S01]  /*40a0*/  F2I.U32.TRUNC.NTZ R13, R0 ;  /* 0x00000000000d7305 */ /* 0x000722000020f000 */
[----:B------:R-:W3:Y:S01]  /*40b0*/  LDC R15, c[0x0][0x148] ;  /* 0x00005200ff0f7b82 */ /* 0x000ee20000000800 */
[----:B0-----:R-:W-:-:S02]  /*40c0*/  SHF.R.U64 R12, R4, R6, R3 ;  /* 0x00000006040c7219 */ /* 0x001fc40000001203 */
[----:B------:R-:W-:-:S05]  /*40d0*/  SHF.R.U32.HI R3, RZ, R6, R3 ;  /* 0x00000006ff037219 */ /* 0x000fca0000011603 */
[----:B------:R-:W0:Y:S01]  /*40e0*/  LDC R20, c[0x0][0x600] ;  /* 0x00018000ff147b82 */ /* 0x000e220000000800 */
[-CC-:B-1----:R-:W-:Y:S02]  /*40f0*/  SHF.R.U64 R10, R12, R8.reuse, R3.reuse ;  /* 0x000000080c0a7219 */ /* 0x182fe40000001203 */
[----:B------:R-:W-:-:S05]  /*4100*/  SHF.R.U32.HI R3, RZ, R8, R3 ;  /* 0x00000008ff037219 */ /* 0x000fca0000011603 */
[----:B------:R-:W1:Y:S01]  /*4110*/  LDC R27, c[0x0][0x648] ;  /* 0x00019200ff1b7b82 */ /* 0x000e620000000800 */
[-C--:B--2---:R-:W-:Y:S02]  /*4120*/  SHF.L.U32 R4, R5, R26.reuse, RZ ;  /* 0x0000001a05047219 */ /* 0x084fe400000006ff */
[-CC-:B------:R-:W-:Y:S02]  /*4130*/  SHF.R.U64 R14, R10, R26.reuse, R3.reuse ;  /* 0x0000001a0a0e7219 */ /* 0x180fe40000001203 */
[----:B------:R-:W-:Y:S02]  /*4140*/  SHF.R.U32.HI R5, RZ, R26, R3 ;  /* 0x0000001aff057219 */ /* 0x000fe40000011603 */
[----:B------:R-:W-:Y:S01]  /*4150*/  LOP3.LUT R25, RZ, R4, RZ, 0x33, !PT ;  /* 0x00000004ff197212 */ /* 0x000fe200078e33ff */
[----:B------:R-:W2:Y:S01]  /*4160*/  LDC R30, c[0x0][0x638] ;  /* 0x00018e00ff1e7b82 */ /* 0x000ea20000000800 */
[----:B------:R-:W-:Y:S01]  /*4170*/  SHF.L.U32 R26, R7, R26, RZ ;  /* 0x0000001a071a7219 */ /* 0x000fe200000006ff */
[----:B------:R-:W-:-:S06]  /*4180*/  IMAD.MOV.U32 R4, RZ, RZ, R14 ;  /* 0x000000ffff047224 */ /* 0x000fcc00078e000e */
[----:B------:R-:W0:Y:S01]  /*4190*/  LDC R31, c[0x0][0x610] ;  /* 0x00018400ff1f7b82 */ /* 0x000e220000000800 */
[----:B----4-:R-:W-:Y:S05]  /*41a0*/  @!P0 BRA `(.L_x_100) ;  /* 0x0000000000288947 */ /* 0x010fea0003800000 */
        /* <DEDUP_REMOVED lines=10> */
.L_x_100:
[----:B------:R-:W-:Y:S01]  /*4250*/  ISETP.NE.AND P0, PT, R2, 0x1, PT ;  /* 0x000000010200780c */ /* 0x000fe20003f05270 */
[----:B0-----:R-:W-:Y:S01]  /*4260*/  VIADD R7, R20, 0xffffffff ;  /* 0xffffffff14077836 */ /* 0x001fe20000000000 */
[----:B-1-3--:R-:W-:Y:S01]  /*4270*/  SHF.R.U64 R0, R4, R27, R5 ;  /* 0x0000001b04007219 */ /* 0x00afe20000001205 */
[----:B------:R-:W-:Y:S01]  /*4280*/  IMAD.MOV R13, RZ, RZ, -R13 ;  /* 0x000000ffff0d7224 */ /* 0x000fe200078e0a0d */
[----:B------:R-:W-:Y:S01]  /*4290*/  LOP3.LUT R5, R10, R25, RZ, 0xc0, !PT ;  /* 0x000000190a057212 */ /* 0x000fe200078ec0ff */
[----:B------:R-:W-:Y:S01]  /*42a0*/  IMAD.MOV.U32 R4, RZ, RZ, 0x1 ;  /* 0x00000001ff047424 */ /* 0x000fe200078e00ff */
[----:B------:R-:W-:Y:S01]  /*42b0*/  LOP3.LUT R12, R12, R7, RZ, 0xc0, !PT ;  /* 0x000000070c0c7212 */ /* 0x000fe200078ec0ff */
[----:B------:R-:W-:Y:S02]  /*42c0*/  IMAD.MOV R3, RZ, RZ, -R0 ;  /* 0x000000ffff037224 */ /* 0x000fe400078e0a00 */
[----:B------:R-:W-:Y:S02]  /*42d0*/  IMAD R0, R26, R0, R5 ;  /* 0x000000001a007224 */ /* 0x000fe400078e0205 */
[----:B--2---:R-:W-:-:S02]  /*42e0*/  IMAD R3, R3, R30, R14 ;  /* 0x0000001e03037224 */ /* 0x004fc400078e020e */
[----:B------:R-:W-:Y:S02]  /*42f0*/  @P0 IMAD R21, R15, R13, R24 ;  /* 0x0000000d0f150224 */ /* 0x000fe400078e0218 */
[----:B------:R-:W-:Y:S01]  /*4300*/  IMAD R5, R3, R20, R12 ;  /* 0x0000001403057224 */ /* 0x000fe200078e020c */
[----:B------:R-:W-:Y:S01]  /*4310*/  PRMT R3, R4, 0x7610, R3 ;  /* 0x0000761004037816 */ /* 0x000fe20000000003 */
[----:B------:R-:W-:-:S05]  /*4320*/  IMAD R0, R0, R31, R21 ;  /* 0x0000001f00007224 */ /* 0x000fca00078e0215 */
[----:B------:R-:W-:Y:S02]  /*4330*/  SEL R61, R5, R0, !P0 ;  /* 0x00000000053d7207 */ /* 0x000fe40004000000 */
[----:B------:R-:W-:-:S07]  /*4340*/  SEL R0, R0, R5, !P0 ;  /* 0x0000000500007207 */ /* 0x000fce0004000000 */
.L_x_98:
[----:B------:R-:W-:Y:S01]  /*4350*/  LOP3.LUT P0, RZ, R3, 0xff, RZ, 0xc0, !PT ;  /* 0x000000ff03ff7812 */ /* 0x000fe2000780c0ff */
[----:B------:R-:W-:-:S12]  /*4360*/  IMAD.MOV.U32 R60, RZ, RZ, R0 ;  /* 0x000000ffff3c7224 */ /* 0x000fd800078e0000 */
[----:B------:R-:W-:Y:S05]  /*4370*/  @P0 BRA `(.L_x_101) ;  /* 0xffffffcc00b40947 */ /* 0x000fea000383ffff */
[----:B------:R-:W-:Y:S05]  /*4380*/  EXIT ;  /* 0x000000000000794d */ /* 0x000fea0003800000 */
.L_x_8:
[----:B0-----:R-:W-:Y:S01]  /*4390*/  ULDC.64 UR4, c[0x0][0x650] ;  /* 0x0001940000047ab9 */ /* 0x001fe20000000a00 */
        /* <DEDUP_REMOVED lines=25> */
.L_x_103:
[----:B------:R-:W0:Y:S01]  /*4530*/  LDC.64 R28, c[0x0][0x640] ;  /* 0x00019000ff1c7b82 */ /* 0x000e220000000a00 */
[-CC-:B------:R-:W-:Y:S01]  /*4540*/  SHF.R.U64 R22, R12, R6.reuse, R13.reuse ;  /* 0x000000060c167219 */ /* 0x180fe2000000120d */
[----:B------:R-:W-:Y:S01]  /*4550*/  IMAD.MOV.U32 R30, RZ, RZ, 0x1 ;  /* 0x00000001ff1e7424 */ /* 0x000fe200078e00ff */
[----:B------:R-:W-:Y:S02]  /*4560*/  SHF.R.U32.HI R6, RZ, R6, R13 ;  /* 0x00000006ff067219 */ /* 0x000fe4000001160d */
        /* <DEDUP_REMOVED lines=8> */
[----:B------:R-:W-:Y:S01]  /*45f0*/  IMAD.IADD R9, R9, 0x1, R11 ;  /* 0x0000000109097824 */ /* 0x000fe200078e020b */
[----:B0-----:R-:W-:-:S04]  /*4600*/  ISETP.NE.U32.AND P0, PT, R28, RZ, PT ;  /* 0x000000ff1c00720c */ /* 0x001fc80003f05070 */
[----:B------:R-:W-:Y:S02]  /*4610*/  ISETP.NE.AND.EX P0, PT, R29, RZ, PT, P0 ;  /* 0x000000ff1d00720c */ /* 0x000fe40003f05300 */
[----:B------:R-:W0:Y:S01]  /*4620*/  LDC R20, c[0x0][0x600] ;  /* 0x00018000ff147b82 */ /* 0x000e220000000800 */
[-CC-:B-1----:R-:W-:Y:S01]  /*4630*/  SHF.R.U64 R14, R8, R10.reuse, R9.reuse ;  /* 0x0000000a080e7219 */ /* 0x182fe20000001209 */
[----:B------:R-:W-:Y:S01]  /*4640*/  IMAD.MOV.U32 R8, RZ, RZ, -0x1 ;  /* 0xffffffffff087424 */ /* 0x000fe200078e00ff */
[----:B------:R-:W-:-:S05]  /*4650*/  SHF.R.U32.HI R9, RZ, R10, R9 ;  /* 0x0000000aff097219 */ /* 0x000fca0000011609 */
[----:B------:R-:W1:Y:S01]  /*4660*/  LDC R24, c[0x0][0x648] ;  /* 0x00019200ff187b82 */ /* 0x000e620000000800 */
[-CC-:B--2---:R-:W-:Y:S02]  /*4670*/  SHF.R.U64 R23, R14, R12.reuse, R9.reuse ;  /* 0x0000000c0e177219 */ /* 0x184fe40000001209 */
[----:B------:R-:W-:-:S05]  /*4680*/  SHF.R.U32.HI R6, RZ, R12, R9 ;  /* 0x0000000cff067219 */ /* 0x000fca0000011609 */
[----:B------:R-:W2:Y:S01]  /*4690*/  LDC R26, c[0x0][0x638] ;  /* 0x00018e00ff1a7b82 */ /* 0x000ea20000000800 */
[-C--:B---3--:R-:W-:Y:S02]  /*46a0*/  SHF.L.U32 R8, R8, R27.reuse, RZ ;  /* 0x0000001b08087219 */ /* 0x088fe400000006ff */
[-CC-:B------:R-:W-:Y:S02]  /*46b0*/  SHF.R.U64 R25, R23, R27.reuse, R6.reuse ;  /* 0x0000001b17197219 */ /* 0x180fe40000001206 */
[----:B------:R-:W-:Y:S02]  /*46c0*/  LOP3.LUT R32, RZ, R8, RZ, 0x33, !PT ;  /* 0x00000008ff207212 */ /* 0x000fe400078e33ff */
[----:B------:R-:W-:Y:S01]  /*46d0*/  SHF.R.U32.HI R9, RZ, R27, R6 ;  /* 0x0000001bff097219 */ /* 0x000fe20000011606 */
[----:B------:R-:W3:Y:S01]  /*46e0*/  LDC R31, c[0x0][0x610] ;  /* 0x00018400ff1f7b82 */ /* 0x000ee20000000800 */
[----:B------:R-:W-:Y:S01]  /*46f0*/  IMAD.MOV.U32 R8, RZ, RZ, R25 ;  /* 0x000000ffff087224 */ /* 0x000fe200078e0019 */
[----:B------:R-:W-:Y:S06]  /*4700*/  @!P0 BRA `(.L_x_104) ;  /* 0x0000000000288947 */ /* 0x000fec0003800000 */
        /* <DEDUP_REMOVED lines=10> */
.L_x_104:
[----:B------:R-:W-:Y:S02]  /*47b0*/  ISETP.NE.AND P0, PT, R2, 0x1, PT ;  /* 0x000000010200780c */ /* 0x000fe40003f05270 */
[----:B-1----:R-:W-:Y:S01]  /*47c0*/  SHF.R.U64 R6, R8, R24, R9 ;  /* 0x0000001808067219 */ /* 0x002fe20000001209 */
[----:B0-----:R-:W-:Y:S01]  /*47d0*/  VIADD R9, R20, 0xffffffff ;  /* 0xffffffff14097836 */ /* 0x001fe20000000000 */
[----:B------:R-:W-:Y:S02]  /*47e0*/  SHF.L.U32 R30, R30, R27, RZ ;  /* 0x0000001b1e1e7219 */ /* 0x000fe400000006ff */
[----:B------:R-:W-:Y:S01]  /*47f0*/  LOP3.LUT R5, R23, R32, RZ, 0xc0, !PT ;  /* 0x0000002017057212 */ /* 0x000fe200078ec0ff */
[----:B------:R-:W-:-:S04]  /*4800*/  IMAD.MOV R8, RZ, RZ, -R6 ;  /* 0x000000ffff087224 */ /* 0x000fc800078e0a06 */
[----:B------:R-:W-:Y:S01]  /*4810*/  IMAD R6, R30, R6, R5 ;  /* 0x000000061e067224 */ /* 0x000fe200078e0205 */
[----:B------:R-:W-:Y:S01]  /*4820*/  LOP3.LUT R5, R14, R9, RZ, 0xc0, !PT ;  /* 0x000000090e057212 */ /* 0x000fe200078ec0ff */
[----:B------:R-:W-:Y:S02]  /*4830*/  @P0 IMAD R3, R7, R21, R4 ;  /* 0x0000001507030224 */ /* 0x000fe400078e0204 */
[----:B--2---:R-:W-:Y:S02]  /*4840*/  IMAD R4, R8, R26, R25 ;  /* 0x0000001a08047224 */ /* 0x004fe400078e0219 */
[----:B---3--:R-:W-:Y:S02]  /*4850*/  IMAD R3, R6, R31, R3 ;  /* 0x0000001f06037224 */ /* 0x008fe400078e0203 */
[----:B------:R-:W-:Y:S02]  /*4860*/  IMAD R4, R4, R20, R5 ;  /* 0x0000001404047224 */ /* 0x000fe400078e0205 */
[----:B------:R-:W-:-:S02]  /*4870*/  IMAD.MOV.U32 R8, RZ, RZ, 0x1 ;  /* 0x00000001ff087424 */ /* 0x000fc400078e00ff */
[----:B------:R-:W-:Y:S01]  /*4880*/  IMAD.MOV.U32 R6, RZ, RZ, R22 ;  /* 0x000000ffff067224 */ /* 0x000fe200078e0016 */
[----:B------:R-:W-:Y:S02]  /*4890*/  SEL R13, R4, R3, !P0 ;  /* 0x00000003040d7207 */ /* 0x000fe40004000000 */
[----:B------:R-:W-:-:S07]  /*48a0*/  SEL R20, R3, R4, !P0 ;  /* 0x0000000403147207 */ /* 0x000fce0004000000 */
.L_x_102:
[----:B------:R-:W-:-:S08]  /*48b0*/  NOP ;  /* 0x0000000000007918 */ /* 0x000fd00000000000 */
[----:B------:R-:W0:-:S00]  /*48c0*/  USETMAXREG.DEALLOC.CTAPOOL 0x28 ;  /* 0x00000028000079c8 */ /* 0x000e0000080e0500 */
[----:B0-----:R-:W-:-:S13]  /*48d0*/  ISETP.NE.AND P0, PT, R0, RZ, PT ;  /* 0x000000ff0000720c */ /* 0x001fda0003f05270 */
[----:B------:R-:W-:Y:S05]  /*48e0*/  @P0 EXIT ;  /* 0x000000000000094d */ /* 0x000fea0003800000 */
[----:B------:R-:W-:Y:S01]  /*48f0*/  LOP3.LUT P0, RZ, R8, 0xff, RZ, 0xc0, !PT ;  /* 0x000000ff08ff7812 */ /* 0x000fe2000780c0ff */
[----:B------:R-:W-:Y:S02]  /*4900*/  IMAD.MOV.U32 R0, RZ, RZ, 0x1 ;  /* 0x00000001ff007424 */ /* 0x000fe400078e00ff */
[----:B------:R-:W-:-:S10]  /*4910*/  IMAD.MOV.U32 R3, RZ, RZ, RZ ;  /* 0x000000ffff037224 */ /* 0x000fd400078e00ff */
[----:B------:R-:W-:Y:S05]  /*4920*/  @!P0 BRA `(.L_x_105) ;  /* 0x0000000c00408947 */ /* 0x000fea0003800000 */
[----:B------:R-:W0:Y:S01]  /*4930*/  LDC R0, c[0x0][0x28c] ;  /* 0x0000a300ff007b82 */ /* 0x000e220000000800 */
[----:B------:R-:W-:Y:S01]  /*4940*/  ULDC UR5, c[0x0][0x658] ;  /* 0x0001960000057ab9 */ /* 0x000fe20000000800 */
[----:B------:R-:W-:Y:S01]  /*4950*/  UMOV UR7, 0xffffffff ;  /* 0xffffffff00077882 */ /* 0x000fe20000000000 */
[----:B------:R-:W-:Y:S01]  /*4960*/  ULDC UR6, c[0x0][0xc] ;  /* 0x0000030000067ab9 */ /* 0x000fe20000000800 */
[----:B------:R-:W-:Y:S01]  /*4970*/  USHF.L.U32 UR8, UR7, UR5, URZ ;  /* 0x0000000507087299 */ /* 0x000fe2000800063f */
[----:B------:R-:W-:Y:S01]  /*4980*/  BSSY B0, `(.L_x_105) ;  /* 0x00000ca000007945 */ /* 0x000fe20003800000 */
[----:B------:R-:W-:Y:S01]  /*4990*/  UMOV UR9, 0x1 ;  /* 0x0000000100097882 */ /* 0x000fe20000000000 */
[----:B------:R-:W-:Y:S01]  /*49a0*/  ULDC UR7, c[0x0][0x10] ;  /* 0x0000040000077ab9 */ /* 0x000fe20000000800 */
[----:B------:R-:W1:Y:S01]  /*49b0*/  S2UR UR10, SR_CgaCtaId ;  /* 0x00000000000a79c3 */ /* 0x000e620000008800 */
[----:B------:R-:W-:Y:S01]  /*49c0*/  UIMAD.WIDE.U32 UR6, UR6, UR7, URZ ;  /* 0x00000007060672a5 */ /* 0x000fe2000f8e003f */
[----:B------:R-:W-:Y:S01]  /*49d0*/  IMAD.MOV.U32 R9, RZ, RZ, 0x1 ;  /* 0x00000001ff097424 */ /* 0x000fe200078e00ff */
[----:B------:R-:W-:Y:S01]  /*49e0*/  USHF.L.U32 UR18, UR9, UR5, URZ ;  /* 0x0000000509127299 */ /* 0x000fe2000800063f */
[----:B------:R-:W-:Y:S01]  /*49f0*/  LOP3.LUT R8, R19, 0x2, RZ, 0xfc, !PT ;  /* 0x0000000213087812 */ /* 0x000fe200078efcff */
[----:B------:R-:W-:Y:S01]  /*4a00*/  ULDC UR4, c[0x0][0x600] ;  /* 0x0001800000047ab9 */ /* 0x000fe20000000800 */
[----:B------:R-:W-:Y:S01]  /*4a10*/  ULDC UR5, c[0x0][0x14] ;  /* 0x0000050000057ab9 */ /* 0x000fe20000000800 */
[----:B------:R-:W-:-:S02]  /*4a20*/  UIADD3 UR4, UR4, -0x1, URZ ;  /* 0xffffffff04047890 */ /* 0x000fc4000fffe03f */
[----:B------:R-:W-:Y:S02]  /*4a30*/  UIMAD.WIDE.U32 UR22, UR6, UR5, URZ ;  /* 0x00000005061672a5 */ /* 0x000fe4000f8e003f */
[----:B------:R-:W-:Y:S02]  /*4a40*/  UIMAD UR13, UR7, UR5, URZ ;  /* 0x00000005070d72a4 */ /* 0x000fe4000f8e023f */
[----:B------:R-:W-:Y:S02]  /*4a50*/  ULOP3.LUT UR17, URZ, UR8, URZ, 0x33, !UPT ;  /* 0x000000083f117292 */ /* 0x000fe4000f8e333f */
[----:B------:R-:W-:Y:S01]  /*4a60*/  UIADD3 UR13, UR23, UR13, URZ ;  /* 0x0000000d170d7290 */ /* 0x000fe2000fffe03f */
[----:B0-----:R-:W-:Y:S01]  /*4a70*/  VIADD R0, R0, 0x1f ;  /* 0x0000001f00007836 */ /* 0x001fe20000000000 */
[----:B------:R-:W-:-:S04]  /*4a80*/  ULDC.64 UR24, c[0x0][0x198] ;  /* 0x0000660000187ab9 */ /* 0x000fc80000000a00 */
[----:B------:R-:W-:Y:S01]  /*4a90*/  SHF.R.S32.HI R3, RZ, 0x1f, R0 ;  /* 0x0000001fff037819 */ /* 0x000fe20000011400 */
[----:B-1----:R-:W-:-:S03]  /*4aa0*/  IMAD.U32 R11, RZ, RZ, UR10 ;  /* 0x0000000aff0b7e24 */ /* 0x002fc6000f8e00ff */
[----:B------:R-:W-:Y:S01]  /*4ab0*/  LEA.HI R3, R3, R0, RZ, 0x5 ;  /* 0x0000000003037211 */ /* 0x000fe200078f28ff */
[----:B------:R-:W-:-:S03]  /*4ac0*/  IMAD.MOV.U32 R0, RZ, RZ, 0x1 ;  /* 0x00000001ff007424 */ /* 0x000fc600078e00ff */
[----:B------:R-:W-:Y:S01]  /*4ad0*/  SHF.R.S32.HI R10, RZ, 0x5, R3 ;  /* 0x00000005ff0a7819 */ /* 0x000fe20000011403 */
[----:B------:R-:W-:-:S04]  /*4ae0*/  IMAD.MOV.U32 R3, RZ, RZ, RZ ;  /* 0x000000ffff037224 */ /* 0x000fc800078e00ff */
[----:B------:R-:W-:-:S07]  /*4af0*/  VIADD R12, R10, 0x1 ;  /* 0x000000010a0c7836 */ /* 0x000fce0000000000 */
.L_x_116:
[----:B------:R-:W-:-:S03]  /*4b00*/  UMOV UR5, 0xffffffff ;  /* 0xffffffff00057882 */ /* 0x000fc60000000000 */
[----:B------:R-:W-:Y:S05]  /*4b10*/  BRA.DIV UR5, `(.L_x_106) ;  /* 0x0000001205607947 */ /* 0x000fea000b800000 */
[----:B------:R-:W-:-:S13]  /*4b20*/  ELECT P6, URZ, PT ;  /* 0x00000000003f782f */ /* 0x000fda00038c0000 */
.L_x_132:
[----:B------:R-:W0:Y:S01]  /*4b30*/  LDC R4, c[0x0][0x28c] ;  /* 0x0000a300ff047b82 */ /* 0x000e220000000800 */
[----:B------:R-:W-:Y:S01]  /*4b40*/  BSSY B1, `(.L_x_107) ;  /* 0x000003b000017945 */ /* 0x000fe20003800000 */
[----:B0-----:R-:W-:-:S13]  /*4b50*/  ISETP.LT.OR P6, PT, R4, 0x1, !P6 ;  /* 0x000000010400780c */ /* 0x001fda00077c1670 */
[----:B------:R-:W-:Y:S05]  /*4b60*/  @P6 BRA `(.L_x_108) ;  /* 0x0000000000e06947 */ /* 0x000fea0003800000 */
[----:B------:R-:W-:Y:S02]  /*4b70*/  IMAD R20, R20, 0x2, R11 ;  /* 0x0000000214147824 */ /* 0x000fe400078e020b */
[----:B------:R-:W-:Y:S02]  /*4b80*/  IMAD.SHL.U32 R21, R13, 0x40, RZ ;  /* 0x000000400d157824 */ /* 0x000fe400078e00ff */
[----:B------:R-:W-:Y:S02]  /*4b90*/  IMAD.MOV.U32 R22, RZ, RZ, RZ ;  /* 0x000000ffff167224 */ /* 0x000fe400078e00ff */
[----:B------:R-:W-:Y:S02]  /*4ba0*/  IMAD.MOV.U32 R4, RZ, RZ, R12 ;  /* 0x000000ffff047224 */ /* 0x000fe400078e000c */
[----:B------:R-:W-:Y:S02]  /*4bb0*/  IMAD.MOV.U32 R5, RZ, RZ, R0 ;  /* 0x000000ffff057224 */ /* 0x000fe400078e0000 */
[----:B------:R-:W-:-:S02]  /*4bc0*/  IMAD.MOV.U32 R14, RZ, RZ, R3 ;  /* 0x000000ffff0e7224 */ /* 0x000fc400078e0003 */
[----:B------:R-:W-:-:S07]  /*4bd0*/  IMAD.SHL.U32 R15, R20, 0x40, RZ ;  /* 0x00000040140f7824 */ /* 0x000fce00078e00ff */
.L_x_111:
[----:B------:R-:W0:Y:S01]  /*4be0*/  S2UR UR5, SR_CgaCtaId ;  /* 0x00000000000579c3 */ /* 0x000e220000008800 */
[----:B------:R-:W-:Y:S02]  /*4bf0*/  MOV R20, 0x400 ;  /* 0x0000040000147802 */ /* 0x000fe40000000f00 */
[----:B------:R-:W-:Y:S02]  /*4c00*/  SHF.L.U32 R7, R5, 0x1f, RZ ;  /* 0x0000001f05077819 */ /* 0x000fe400000006ff */
[----:B------:R-:W-:-:S13]  /*4c10*/  LOP3.LUT P1, RZ, R18, 0x7f, RZ, 0xc0, !PT ;  /* 0x0000007f12ff7812 */ /* 0x000fda000782c0ff */
[----:B------:R-:W1:Y:S01]  /*4c20*/  @!P1 LDC R13, c[0x0][0x500] ;  /* 0x00014000ff0d9b82 */ /* 0x000e620000000800 */
[----:B0-----:R-:W-:-:S05]  /*4c30*/  IMAD.U32 R11, RZ, RZ, UR5 ;  /* 0x00000005ff0b7e24 */ /* 0x001fca000f8e00ff */
[----:B------:R-:W-:-:S05]  /*4c40*/  LEA R23, R11, R20, 0x18 ;  /* 0x000000140b177211 */ /* 0x000fca00078ec0ff */
[----:B------:R-:W-:-:S04]  /*4c50*/  IMAD R20, R14, 0x8, R23 ;  /* 0x000000080e147824 */ /* 0x000fc800078e0217 */
[----:B------:R-:W0:Y:S02]  /*4c60*/  SYNCS.PHASECHK.TRANS64.TRYWAIT P0, [R20+URZ+0x48], R7 ;  /* 0x00004807140075a7 */ /* 0x000e24000800017f */
[----:B01----:R-:W-:Y:S05]  /*4c70*/  @!P0 BRA `(.L_x_109) ;  /* 0x0000001000288947 */ /* 0x003fea0003800000 */
.L_x_133:
[----:B0-----:R-:W-:Y:S01]  /*4c80*/  PRMT R7, R8, 0x9910, RZ ;  /* 0x0000991008077816 */ /* 0x001fe200000000ff */
[----:B------:R0:W-:Y:S03]  /*4c90*/  @!P1 SYNCS.ARRIVE.TRANS64 RZ, [R20+URZ], R13 ;  /* 0x0000000d14ff99a7 */ /* 0x0001e6000800003f */
[----:B------:R-:W-:-:S13]  /*4ca0*/  ISETP.NE.AND P0, PT, R7, 0x2, PT ;  /* 0x000000020700780c */ /* 0x000fda0003f05270 */
[----:B0-----:R-:W-:Y:S05]  /*4cb0*/  @P0 BRA `(.L_x_110) ;  /* 0x0000000000040947 */ /* 0x001fea0003800000 */
[----:B------:R-:W-:Y:S01]  /*4cc0*/  BPT.TRAP 0x1 ;  /* 0x000000040000795c */ /* 0x000fe20000300000 */
.L_x_110:
[----:B------:R-:W-:Y:S01]  /*4cd0*/  IMAD R7, R14, 0x2, R11 ;  /* 0x000000020e077824 */ /* 0x000fe200078e020b */
[----:B------:R-:W-:Y:S01]  /*4ce0*/  R2UR UR9, R20 ;  /* 0x00000000140972ca */ /* 0x000fe200000e0000 */
[----:B------:R-:W-:Y:S01]  /*4cf0*/  VIADD R4, R4, 0xffffffff ;  /* 0xffffffff04047836 */ /* 0x000fe20000000000 */
[----:B------:R-:W-:Y:S01]  /*4d00*/  UIADD3 UR6, UP0, UR24, 0xf0, URZ ;  /* 0x000000f018067890 */ /* 0x000fe2000ff1e03f */
[----:B------:R-:W-:Y:S01]  /*4d10*/  IMAD.SHL.U32 R7, R7, 0x800, RZ ;  /* 0x0000080007077824 */ /* 0x000fe200078e00ff */
[----:B------:R-:W-:Y:S01]  /*4d20*/  R2UR UR11, R15 ;  /* 0x000000000f0b72ca */ /* 0x000fe200000e0000 */
[----:B------:R-:W-:Y:S01]  /*4d30*/  UIADD3 UR26, UP1, UR24, 0x1f0, URZ ;  /* 0x000001f0181a7890 */ /* 0x000fe2000ff3e03f */
[----:B------:R-:W-:Y:S01]  /*4d40*/  R2UR UR10, R22 ;  /* 0x00000000160a72ca */ /* 0x000fe200000e0000 */
[--C-:B------:R-:W-:Y:S01]  /*4d50*/  IMAD R7, R7, 0x4, R23.reuse ;  /* 0x0000000407077824 */ /* 0x100fe200078e0217 */
[----:B------:R-:W-:Y:S01]  /*4d60*/  R2UR UR12, R6 ;  /* 0x00000000060c72ca */ /* 0x000fe200000e0000 */
[C---:B------:R-:W-:Y:S01]  /*4d70*/  IMAD R23, R14.reuse, 0x2000, R23 ;  /* 0x000020000e177824 */ /* 0x040fe200078e0217 */
[----:B------:R-:W-:Y:S01]  /*4d80*/  R2UR UR19, R21 ;  /* 0x00000000151372ca */ /* 0x000fe200000e0000 */
[----:B------:R-:W-:Y:S01]  /*4d90*/  UIADD3.X UR7, URZ, UR25, URZ, UP0, !UPT ;  /* 0x000000193f077290 */ /* 0x000fe200087fe43f */
[----:B------:R-:W-:Y:S01]  /*4da0*/  R2UR UR5, R7 ;  /* 0x00000000070572ca */ /* 0x000fe200000e0000 */
[----:B------:R-:W-:Y:S01]  /*4db0*/  VIADD R14, R14, 0x1 ;  /* 0x000000010e0e7836 */ /* 0x000fe20000000000 */
[----:B------:R-:W-:Y:S01]  /*4dc0*/  R2UR UR8, R23 ;  /* 0x00000000170872ca */ /* 0x000fe200000e0000 */
[----:B------:R-:W-:Y:S01]  /*4dd0*/  UIADD3.X UR27, URZ, UR25, URZ, UP1, !UPT ;  /* 0x000000193f1b7290 */ /* 0x000fe20008ffe43f */
[----:B------:R-:W-:Y:S01]  /*4de0*/  ISETP.GT.AND P1, PT, R4, 0x1, PT ;  /* 0x000000010400780c */ /* 0x000fe20003f24270 */
[----:B------:R-:W-:Y:S01]  /*4df0*/  UMOV UR20, 0x30000 ;  /* 0x0003000000147882 */ /* 0x000fe20000000000 */
[----:B------:R-:W-:Y:S01]  /*4e00*/  UMOV UR14, 0x0 ;  /* 0x00000000000e7882 */ /* 0x000fe20000000000 */
[----:B------:R-:W-:Y:S01]  /*4e10*/  UMOV UR15, 0x10000000 ;  /* 0x10000000000f7882 */ /* 0x000fe20000000000 */
[----:B------:R-:W-:Y:S01]  /*4e20*/  ISETP.NE.AND P0, PT, R14, 0x9, PT ;  /* 0x000000090e00780c */ /* 0x000fe20003f05270 */
[----:B------:R-:W-:-:S03]  /*4e30*/  VIADD R22, R22, 0x20 ;  /* 0x0000002016167836 */ /* 0x000fc60000000000 */
[----:B------:R-:W-:Y:S01]  /*4e40*/  SEL R20, RZ, 0x1, P0 ;  /* 0x00000001ff147807 */ /* 0x000fe20000000000 */
[----:B------:R-:W-:Y:S01]  /*4e50*/  UIADD3 UR5, UR5, 0x180, URZ ;  /* 0x0000018005057890 */ /* 0x000fe2000fffe03f */
[----:B------:R-:W-:Y:S01]  /*4e60*/  SEL R14, R14, RZ, P0 ;  /* 0x000000ff0e0e7207 */ /* 0x000fe20000000000 */
[----:B------:R-:W-:Y:S01]  /*4e70*/  UIADD3 UR16, UR8, 0x24180, URZ ;  /* 0x0002418008107890 */ /* 0x000fe2000fffe03f */
[----:B------:R-:W-:-:S04]  /*4e80*/  LOP3.LUT R5, R5, R20, RZ, 0x3c, !PT ;  /* 0x0000001405057212 */ /* 0x000fc800078e3cff */
[----:B------:R-:W-:Y:S02]  /*4e90*/  UMOV UR8, UR5 ;  /* 0x0000000500087c82 */ /* 0x000fe40008000000 */
[----:B------:R0:W-:Y:S02]  /*4ea0*/  UTMALDG.3D.MULTICAST [UR8], [UR6], UR20, desc[UR14] ;  /* 0x00000e08060073b4 */ /* 0x0001e40008011814 */
[----:B0-----:R-:W-:Y:S01]  /*4eb0*/  UMOV UR8, UR16 ;  /* 0x0000001000087c82 */ /* 0x001fe20008000000 */
[----:B------:R-:W-:Y:S02]  /*4ec0*/  UMOV UR11, UR19 ;  /* 0x00000013000b7c82 */ /* 0x000fe40008000000 */
[----:B------:R0:W-:Y:S02]  /*4ed0*/  UTMALDG.3D [UR8], [UR26], desc[UR14] ;  /* 0x00000e081a0075b4 */ /* 0x0001e40008011000 */
[----:B0-----:R-:W-:Y:S05]  /*4ee0*/  @P1 BRA `(.L_x_111) ;  /* 0xfffffffc003c1947 */ /* 0x001fea000383ffff */
.L_x_108:
[----:B------:R-:W-:Y:S05]  /*4ef0*/  BSYNC B1 ;  /* 0x0000000000017941 */ /* 0x000fea0003800000 */
.L_x_107:
[----:B------:R-:W-:Y:S01]  /*4f00*/  LOP3.LUT P1, RZ, R9, 0xff, RZ, 0xc0, !PT ;  /* 0x000000ff09ff7812 */ /* 0x000fe2000782c0ff */
[C---:B------:R-:W-:Y:S01]  /*4f10*/  IMAD.IADD R6, R10.reuse, 0x1, R3 ;  /* 0x000000010a067824 */ /* 0x040fe200078e0203 */
[----:B------:R-:W-:Y:S01]  /*4f20*/  ULDC.64 UR6, c[0x0][0x650] ;  /* 0x0001940000067ab9 */ /* 0x000fe20000000a00 */
[----:B------:R-:W-:Y:S01]  /*4f30*/  ISETP.GE.U32.AND P2, PT, R10, 0x9, PT ;  /* 0x000000090a00780c */ /* 0x000fe20003f46070 */
[----:B------:R-:W-:Y:S01]  /*4f40*/  BSSY B1, `(.L_x_112) ;  /* 0x000006b000017945 */ /* 0x000fe20003800000 */
[----:B------:R-:W-:Y:S01]  /*4f50*/  IMAD.MOV.U32 R20, RZ, RZ, -0x1 ;  /* 0xffffffffff147424 */ /* 0x000fe200078e00ff */
[----:B------:R-:W-:Y:S01]  /*4f60*/  ISETP.GT.U32.AND P0, PT, R6, 0x8, PT ;  /* 0x000000080600780c */ /* 0x000fe20003f04070 */
[----:B------:R-:W-:Y:S01]  /*4f70*/  IMAD.MOV.U32 R13, RZ, RZ, -0x1 ;  /* 0xffffffffff0d7424 */ /* 0x000fe200078e00ff */
[----:B------:R-:W-:Y:S02]  /*4f80*/  PRMT R9, RZ, 0x7610, R9 ;  /* 0x00007610ff097816 */ /* 0x000fe40000000009 */
[----:B------:R-:W-:-:S03]  /*4f90*/  ISETP.LT.U32.AND P0, PT, R10, 0x9, P0 ;  /* 0x000000090a00780c */ /* 0x000fc60000701070 */
[----:B------:R-:W0:Y:S01]  /*4fa0*/  @P1 S2R R11, SR_CgaCtaId ;  /* 0x00000000000b1919 */ /* 0x000e220000008800 */
[----:B------:R-:W-:-:S04]  /*4fb0*/  @P1 MOV R4, 0x400 ;  /* 0x0000040000041802 */ /* 0x000fc80000000f00 */
[----:B0-----:R-:W-:Y:S01]  /*4fc0*/  @P1 LEA R3, R11, R4, 0x18 ;  /* 0x000000040b031211 */ /* 0x001fe200078ec0ff */
[----:B------:R-:W-:-:S03]  /*4fd0*/  IMAD.WIDE.U32 R4, R6, 0x38e38e39, RZ ;  /* 0x38e38e3906047825 */ /* 0x000fc600078e00ff */
[----:B------:R0:W-:Y:S01]  /*4fe0*/  @P1 SYNCS.ARRIVE.TRANS64.A1T0 RZ, [R3+URZ+0xa8], RZ ;  /* 0x0000a8ff03ff19a7 */ /* 0x0001e2000810003f */
[----:B------:R-:W-:Y:S02]  /*4ff0*/  IADD3 R16, P1, R16, UR22, RZ ;  /* 0x0000001610107c10 */ /* 0x000fe4000ff3e0ff */
[----:B------:R-:W-:Y:S02]  /*5000*/  SHF.R.U32.HI R5, RZ, 0x1, R5 ;  /* 0x00000001ff057819 */ /* 0x000fe40000011605 */
[----:B------:R-:W-:Y:S02]  /*5010*/  IADD3.X R17, R17, UR13, RZ, P1, !PT ;  /* 0x0000000d11117c10 */ /* 0x000fe40008ffe4ff */
[----:B------:R-:W-:Y:S02]  /*5020*/  PRMT R4, RZ, 0x7610, R4 ;  /* 0x00007610ff047816 */ /* 0x000fe40000000004 */
[----:B0-----:R-:W-:Y:S02]  /*5030*/  SEL R3, RZ, 0x1, !P0 ;  /* 0x00000001ff037807 */ /* 0x001fe40004000000 */
[----:B------:R-:W-:-:S02]  /*5040*/  ISETP.GE.U32.AND P0, PT, R16, UR6, PT ;  /* 0x0000000610007c0c */ /* 0x000fc4000bf06070 */
[----:B------:R-:W-:Y:S01]  /*5050*/  LOP3.LUT R0, R0, R3, RZ, 0x3c, !PT ;  /* 0x0000000300007212 */ /* 0x000fe200078e3cff */
[----:B------:R-:W-:Y:S01]  /*5060*/  IMAD R3, R5, -0x9, R6 ;  /* 0xfffffff705037824 */ /* 0x000fe200078e0206 */
[----:B------:R-:W-:Y:S01]  /*5070*/  ISETP.GE.U32.AND.EX P0, PT, R17, UR7, PT, P0 ;  /* 0x0000000711007c0c */ /* 0x000fe2000bf06100 */
[----:B------:R-:W-:Y:S01]  /*5080*/  IMAD.MOV.U32 R6, RZ, RZ, -0x1 ;  /* 0xffffffffff067424 */ /* 0x000fe200078e00ff */
[----:B------:R-:W-:-:S11]  /*5090*/  @P2 LOP3.LUT R0, R0, 0x1, R5, 0x78, !PT ;  /* 0x0000000100002812 */ /* 0x000fd600078e7805 */
[----:B------:R-:W-:Y:S05]  /*50a0*/  @P0 BRA `(.L_x_113) ;  /* 0x0000000400500947 */ /* 0x000fea0003800000 */
[----:B------:R-:W0:Y:S01]  /*50b0*/  S2R R15, SR_CTAID.X ;  /* 0x00000000000f7919 */ /* 0x000e220000002500 */
[----:B------:R-:W-:Y:S01]  /*50c0*/  ULDC.64 UR6, c[0x0][0x628] ;  /* 0x00018a0000067ab9 */ /* 0x000fe20000000a00 */
[----:B------:R-:W1:Y:S01]  /*50d0*/  LDC R20, c[0x0][0x144] ;  /* 0x00005100ff147b82 */ /* 0x000e620000000800 */
[----:B------:R-:W-:Y:S01]  /*50e0*/  ISETP.NE.U32.AND P0, PT, RZ, UR6, PT ;  /* 0x00000006ff007c0c */ /* 0x000fe2000bf05070 */
[----:B------:R-:W2:Y:S01]  /*50f0*/  S2R R13, SR_CTAID.Y ;  /* 0x00000000000d7919 */ /* 0x000ea20000002600 */
[----:B------:R-:W-:Y:S01]  /*5100*/  ULDC UR8, c[0x0][0x630] ;  /* 0x00018c0000087ab9 */ /* 0x000fe20000000800 */
[----:B------:R-:W-:Y:S01]  /*5110*/  ULDC UR9, c[0x0][0x150] ;  /* 0x0000540000097ab9 */ /* 0x000fe20000000800 */
[----:B------:R-:W-:Y:S01]  /*5120*/  ISETP.NE.AND.EX P0, PT, RZ, UR7, PT, P0 ;  /* 0x00000007ff007c0c */ /* 0x000fe2000bf05300 */
[----:B------:R-:W-:Y:S02]  /*5130*/  IMAD.MOV.U32 R4, RZ, RZ, R16 ;  /* 0x000000ffff047224 */ /* 0x000fe400078e0010 */
[----:B------:R-:W-:Y:S01]  /*5140*/  IMAD.MOV.U32 R5, RZ, RZ, R17 ;  /* 0x000000ffff057224 */ /* 0x000fe200078e0011 */
[----:B0-----:R-:W-:-:S09]  /*5150*/  I2FP.F32.U32 R22, R15 ;  /* 0x0000000f00167245 */ /* 0x001fd20000201000 */
[----:B------:R-:W-:Y:S05]  /*5160*/  @!P0 BRA `(.L_x_114) ;  /* 0x0000000000288947 */ /* 0x000fea0003800000 */
[----:B------:R-:W-:Y:S02]  /*5170*/  ULDC UR5, c[0x0][0x634] ;  /* 0x00018d0000057ab9 */ /* 0x000fe40000000800 */
[----:B------:R-:W-:-:S05]  /*5180*/  IADD3 R5, P0, R16, UR5, RZ ;  /* 0x0000000510057c10 */ /* 0x000fca000ff1e0ff */
[----:B------:R-:W-:-:S04]  /*5190*/  IMAD.X R21, RZ, RZ, R17, P0 ;  /* 0x000000ffff157224 */ /* 0x000fc800000e0611 */
[----:B------:R-:W-:-:S04]  /*51a0*/  IMAD.WIDE.U32 R6, R21, UR6, RZ ;  /* 0x0000000615067c25 */ /* 0x000fc8000f8e00ff */
[----:B------:R-:W-:-:S04]  /*51b0*/  IMAD.WIDE.U32 R6, P0, R5, UR7, R6 ;  /* 0x0000000705067c25 */ /* 0x000fc8000f800006 */
[----:B------:R-:W-:-:S04]  /*51c0*/  IMAD.WIDE.U32 R4, R5, UR6, RZ ;  /* 0x0000000605047c25 */ /* 0x000fc8000f8e00ff */
[----:B------:R-:W-:Y:S01]  /*51d0*/  IMAD.MOV.U32 R4, RZ, RZ, R7 ;  /* 0x000000ffff047224 */ /* 0x000fe200078e0007 */
[----:B------:R-:W-:Y:S01]  /*51e0*/  IADD3 RZ, P1, R5, R6, RZ ;  /* 0x0000000605ff7210 */ /* 0x000fe20007f3e0ff */
[----:B------:R-:W-:-:S04]  /*51f0*/  IMAD.X R5, RZ, RZ, RZ, P0 ;  /* 0x000000ffff057224 */ /* 0x000fc800000e06ff */
[----:B------:R-:W-:-:S08]  /*5200*/  IMAD.WIDE.U32.X R4, R21, UR7, R4, P1 ;  /* 0x0000000715047c25 */ /* 0x000fd000088e0404 */
.L_x_114:
[----:B------:R-:W-:Y:S01]  /*5210*/  FMUL R22, R22, UR9 ;  /* 0x0000000916167c20 */ /* 0x000fe20008400000 */
[--C-:B------:R-:W-:Y:S01]  /*5220*/  SHF.R.U64 R14, R4, UR8, R5.reuse ;  /* 0x00000008040e7c19 */ /* 0x100fe20008001205 */
[----:B------:R-:W-:Y:S01]  /*5230*/  ULDC.64 UR6, c[0x0][0x620] ;  /* 0x0001880000067ab9 */ /* 0x000fe20000000a00 */
[----:B------:R-:W-:Y:S01]  /*5240*/  SHF.R.U32.HI R4, RZ, UR8, R5 ;  /* 0x00000008ff047c19 */ /* 0x000fe20008011605 */
[----:B------:R-:W-:Y:S01]  /*5250*/  ULDC.64 UR8, c[0x0][0x640] ;  /* 0x0001900000087ab9 */ /* 0x000fe20000000a00 */
[----:B------:R-:W-:Y:S01]  /*5260*/  IADD3 R5, P0, RZ, -R14, RZ ;  /* 0x8000000eff057210 */ /* 0x000fe20007f1e0ff */
[----:B------:R-:W0:Y:S01]  /*5270*/  F2I.U32.TRUNC.NTZ R22, R22 ;  /* 0x0000001600167305 */ /* 0x000e22000020f000 */
[----:B------:R-:W-:-:S03]  /*5280*/  ULDC UR5, c[0x0][0x618] ;  /* 0x0001860000057ab9 */ /* 0x000fc60000000800 */
[----:B------:R-:W-:Y:S01]  /*5290*/  IMAD.X R4, RZ, RZ, ~R4, P0 ;  /* 0x000000ffff047224 */ /* 0x000fe200000e0e04 */
[----:B------:R-:W-:-:S03]  /*52a0*/  ISETP.NE.U32.AND P0, PT, RZ, UR8, PT ;  /* 0x00000008ff007c0c */ /* 0x000fc6000bf05070 */
[----:B------:R-:W-:Y:S01]  /*52b0*/  IMAD R4, R4, UR6, RZ ;  /* 0x0000000604047c24 */ /* 0x000fe2000f8e02ff */
[----:B------:R-:W-:-:S03]  /*52c0*/  ISETP.NE.AND.EX P0, PT, RZ, UR9, PT, P0 ;  /* 0x00000009ff007c0c */ /* 0x000fc6000bf05300 */
[C---:B------:R-:W-:Y:S02]  /*52d0*/  IMAD R7, R5.reuse, UR7, R4 ;  /* 0x0000000705077c24 */ /* 0x040fe4000f8e0204 */
[----:B------:R-:W-:Y:S01]  /*52e0*/  IMAD.WIDE.U32 R4, R5, UR6, R16 ;  /* 0x0000000605047c25 */ /* 0x000fe2000f8e0010 */
[----:B------:R-:W-:-:S03]  /*52f0*/  ULDC UR6, c[0x0][0x154] ;  /* 0x0000550000067ab9 */ /* 0x000fc60000000800 */
[----:B0-----:R-:W-:Y:S02]  /*5300*/  IMAD.MOV R6, RZ, RZ, -R22 ;  /* 0x000000ffff067224 */ /* 0x001fe400078e0a16 */
[----:B------:R-:W-:Y:S02]  /*5310*/  IMAD.IADD R5, R5, 0x1, R7 ;  /* 0x0000000105057824 */ /* 0x000fe400078e0207 */
[----:B-1----:R-:W-:Y:S01]  /*5320*/  IMAD R15, R20, R6, R15 ;  /* 0x00000006140f7224 */ /* 0x002fe200078e020f */
[----:B--2---:R-:W-:Y:S01]  /*5330*/  I2FP.F32.U32 R6, R13 ;  /* 0x0000000d00067245 */ /* 0x004fe20000201000 */
[----:B------:R-:W0:Y:S01]  /*5340*/  LDC R20, c[0x0][0x148] ;  /* 0x00005200ff147b82 */ /* 0x000e220000000800 */
[--C-:B------:R-:W-:Y:S02]  /*5350*/  SHF.R.U64 R21, R4, UR5, R5.reuse ;  /* 0x0000000504157c19 */ /* 0x100fe40008001205 */
[----:B------:R-:W-:Y:S01]  /*5360*/  SHF.R.U32.HI R4, RZ, UR5, R5 ;  /* 0x00000005ff047c19 */ /* 0x000fe20008011605 */
[----:B------:R-:W-:Y:S01]  /*5370*/  FMUL R6, R6, UR6 ;  /* 0x0000000606067c20 */ /* 0x000fe20008400000 */
[----:B------:R-:W-:-:S02]  /*5380*/  ULDC UR5, c[0x0][0x608] ;  /* 0x0001820000057ab9 */ /* 0x000fc40000000800 */
[--C-:B------:R-:W-:Y:S01]  /*5390*/  SHF.R.U64 R23, R21, UR5, R4.reuse ;  /* 0x0000000515177c19 */ /* 0x100fe20008001204 */
[----:B------:R1:W2:Y:S01]  /*53a0*/  F2I.U32.TRUNC.NTZ R24, R6 ;  /* 0x0000000600187305 */ /* 0x0002a2000020f000 */
[----:B------:R-:W-:Y:S01]  /*53b0*/  SHF.R.U32.HI R4, RZ, UR5, R4 ;  /* 0x00000005ff047c19 */ /* 0x000fe20008011604 */
[----:B------:R-:W-:-:S03]  /*53c0*/  ULDC UR5, c[0x0][0x658] ;  /* 0x0001960000057ab9 */ /* 0x000fc60000000800 */
[--C-:B------:R-:W-:Y:S02]  /*53d0*/  SHF.R.U64 R22, R23, UR5, R4.reuse ;  /* 0x0000000517167c19 */ /* 0x100fe40008001204 */
[----:B------:R-:W-:-:S03]  /*53e0*/  SHF.R.U32.HI R25, RZ, UR5, R4 ;  /* 0x00000005ff197c19 */ /* 0x000fc60008011604 */
[----:B------:R-:W-:Y:S02]  /*53f0*/  IMAD.MOV.U32 R4, RZ, RZ, R22 ;  /* 0x000000ffff047224 */ /* 0x000fe400078e0016 */
[----:B------:R-:W-:Y:S01]  /*5400*/  IMAD.MOV.U32 R5, RZ, RZ, R25 ;  /* 0x000000ffff057224 */ /* 0x000fe200078e0019 */
[----:B-1----:R-:W-:Y:S06]  /*5410*/  @!P0 BRA `(.L_x_115) ;  /* 0x0000000000288947 */ /* 0x002fec0003800000 */
        /* <DEDUP_REMOVED lines=10> */
.L_x_115:
[----:B------:R-:W-:Y:S01]  /*54c0*/  ISETP.NE.AND P0, PT, R2, 0x1, PT ;  /* 0x000000010200780c */ /* 0x000fe20003f05270 */
[----:B------:R-:W-:Y:S01]  /*54d0*/  ULDC UR5, c[0x0][0x648] ;  /* 0x0001920000057ab9 */ /* 0x000fe20000000800 */
[----:B------:R-:W-:Y:S01]  /*54e0*/  LOP3.LUT R23, R23, UR17, RZ, 0xc0, !PT ;  /* 0x0000001117177c12 */ /* 0x000fe2000f8ec0ff */
[----:B--2---:R-:W-:Y:S01]  /*54f0*/  IMAD.MOV R24, RZ, RZ, -R24 ;  /* 0x000000ffff187224 */ /* 0x004fe200078e0a18 */
[----:B------:R-:W-:Y:S01]  /*5500*/  SHF.R.U64 R4, R4, UR5, R5 ;  /* 0x0000000504047c19 */ /* 0x000fe20008001205 */
[----:B------:R-:W-:Y:S01]  /*5510*/  ULDC UR5, c[0x0][0x638] ;  /* 0x00018e0000057ab9 */ /* 0x000fe20000000800 */
[----:B------:R-:W-:Y:S01]  /*5520*/  LOP3.LUT R21, R21, UR4, RZ, 0xc0, !PT ;  /* 0x0000000415157c12 */ /* 0x000fe2000f8ec0ff */
[----:B------:R-:W-:Y:S01]  /*5530*/  ULDC UR6, c[0x0][0x610] ;  /* 0x0001840000067ab9 */ /* 0x000fe20000000800 */
[----:B------:R-:W-:Y:S02]  /*5540*/  IMAD.MOV.U32 R6, RZ, RZ, R14 ;  /* 0x000000ffff067224 */ /* 0x000fe400078e000e */
[----:B------:R-:W-:-:S02]  /*5550*/  IMAD.MOV R5, RZ, RZ, -R4 ;  /* 0x000000ffff057224 */ /* 0x000fc400078e0a04 */
[----:B------:R-:W-:Y:S02]  /*5560*/  IMAD R4, R4, UR18, R23 ;  /* 0x0000001204047c24 */ /* 0x000fe4000f8e0217 */
[----:B0-----:R-:W-:Y:S02]  /*5570*/  @P0 IMAD R15, R20, R24, R13 ;  /* 0x00000018140f0224 */ /* 0x001fe400078e020d */
[----:B------:R-:W-:Y:S01]  /*5580*/  IMAD R22, R5, UR5, R22 ;  /* 0x0000000505167c24 */ /* 0x000fe2000f8e0216 */
[----:B------:R-:W-:Y:S01]  /*5590*/  ULDC UR5, c[0x0][0x600] ;  /* 0x0001800000057ab9 */ /* 0x000fe20000000800 */
[----:B------:R-:W-:Y:S02]  /*55a0*/  IMAD R15, R4, UR6, R15 ;  /* 0x00000006040f7c24 */ /* 0x000fe4000f8e020f */
[----:B------:R-:W-:Y:S02]  /*55b0*/  IMAD R22, R22, UR5, R21 ;  /* 0x0000000516167c24 */ /* 0x000fe4000f8e0215 */
[----:B------:R-:W-:-:S03]  /*55c0*/  IMAD.MOV.U32 R4, RZ, RZ, 0x1 ;  /* 0x00000001ff047424 */ /* 0x000fc600078e00ff */
[----:B------:R-:W-:Y:S02]  /*55d0*/  SEL R13, R22, R15, !P0 ;  /* 0x0000000f160d7207 */ /* 0x000fe40004000000 */
[----:B------:R-:W-:-:S07]  /*55e0*/  SEL R20, R15, R22, !P0 ;  /* 0x000000160f147207 */ /* 0x000fce0004000000 */
.L_x_113:
[----:B------:R-:W-:Y:S05]  /*55f0*/  BSYNC B1 ;  /* 0x0000000000017941 */ /* 0x000fea0003800000 */
.L_x_112:
[----:B------:R-:W-:-:S13]  /*5600*/  LOP3.LUT P0, RZ, R4, 0xff, RZ, 0xc0, !PT ;  /* 0x000000ff04ff7812 */ /* 0x000fda000780c0ff */
[----:B------:R-:W-:Y:S05]  /*5610*/  @P0 BRA `(.L_x_116) ;  /* 0xfffffff400380947 */ /* 0x000fea000383ffff */
[----:B------:R-:W-:Y:S05]  /*5620*/  BSYNC B0 ;  /* 0x0000000000007941 */ /* 0x000fea0003800000 */
.L_x_105:
[----:B------:R-:W-:-:S03]  /*5630*/  UMOV UR5, 0xffffffff ;  /* 0xffffffff00057882 */ /* 0x000fc60000000000 */
[----:B------:R-:W-:Y:S05]  /*5640*/  BRA.DIV UR5, `(.L_x_117) ;  /* 0x0000000605c87947 */ /* 0x000fea000b800000 */
[----:B------:R-:W-:-:S13]  /*5650*/  ELECT P6, URZ, PT ;  /* 0x00000000003f782f */ /* 0x000fda00038c0000 */
.L_x_136:
[----:B------:R-:W-:Y:S04]  /*5660*/  BSSY B0, `(.L_x_118) ;  /* 0x0000058000007945 */ /* 0x000fe80003800000 */
[----:B------:R-:W-:Y:S05]  /*5670*/  @!P6 BRA `(.L_x_119) ;  /* 0x000000040058e947 */ /* 0x000fea0003800000 */
[----:B------:R-:W-:-:S04]  /*5680*/  LOP3.LUT R19, R19, 0x2, RZ, 0xfc, !PT ;  /* 0x0000000213137812 */ /* 0x000fc800078efcff */
[----:B------:R-:W-:-:S13]  /*5690*/  ISETP.NE.AND P0, PT, R19, 0x3, PT ;  /* 0x000000031300780c */ /* 0x000fda0003f05270 */
[----:B------:R-:W-:Y:S05]  /*56a0*/  @!P0 BRA `(.L_x_120) ;  /* 0x0000000000048947 */ /* 0x000fea0003800000 */
[----:B------:R-:W-:Y:S01]  /*56b0*/  BPT.TRAP 0x1 ;  /* 0x000000040000795c */ /* 0x000fe20000300000 */
.L_x_120:
[----:B------:R-:W0:Y:S01]  /*56c0*/  S2R R5, SR_CgaCtaId ;  /* 0x0000000000057919 */ /* 0x000e220000008800 */
[----:B------:R-:W-:Y:S02]  /*56d0*/  MOV R2, 0x400 ;  /* 0x0000040000027802 */ /* 0x000fe40000000f00 */
[----:B------:R-:W-:Y:S02]  /*56e0*/  SHF.L.U32 R4, R0, 0x1f, RZ ;  /* 0x0000001f00047819 */ /* 0x000fe400000006ff */
[----:B0-----:R-:W-:-:S05]  /*56f0*/  LEA R2, R5, R2, 0x18 ;  /* 0x0000000205027211 */ /* 0x001fca00078ec0ff */
[----:B------:R-:W-:-:S04]  /*5700*/  VIADD R2, R2, 0x48 ;  /* 0x0000004802027836 */ /* 0x000fc80000000000 */
[C---:B------:R-:W-:Y:S02]  /*5710*/  IMAD R7, R3.reuse, 0x8, R2 ;  /* 0x0000000803077824 */ /* 0x040fe400078e0202 */
[----:B------:R-:W-:Y:S02]  /*5720*/  VIADD R3, R3, 0x1 ;  /* 0x0000000103037836 */ /* 0x000fe40000000000 */
[----:B------:R-:W0:Y:S03]  /*5730*/  SYNCS.PHASECHK.TRANS64.TRYWAIT P0, [R7+URZ], R4 ;  /* 0x00000004070075a7 */ /* 0x000e26000800017f */
[----:B------:R-:W-:-:S04]  /*5740*/  ISETP.NE.AND P1, PT, R3, 0x9, PT ;  /* 0x000000090300780c */ /* 0x000fc80003f25270 */
[----:B------:R-:W-:Y:S02]  /*5750*/  SEL R5, RZ, 0x1, P1 ;  /* 0x00000001ff057807 */ /* 0x000fe40000800000 */
[----:B------:R-:W-:Y:S02]  /*5760*/  SEL R3, R3, RZ, P1 ;  /* 0x000000ff03037207 */ /* 0x000fe40000800000 */
[----:B------:R-:W-:-:S03]  /*5770*/  LOP3.LUT R6, R0, R5, RZ, 0x3c, !PT ;  /* 0x0000000500067212 */ /* 0x000fc600078e3cff */
[----:B------:R-:W-:Y:S01]  /*5780*/  IMAD R8, R3, 0x8, R2 ;  /* 0x0000000803087824 */ /* 0x000fe200078e0202 */
[----:B------:R-:W-:Y:S01]  /*5790*/  SHF.L.U32 R5, R6, 0x1f, RZ ;  /* 0x0000001f06057819 */ /* 0x000fe200000006ff */
[----:B0-----:R-:W-:Y:S06]  /*57a0*/  @!P0 BRA `(.L_x_121) ;  /* 0x0000000400908947 */ /* 0x001fec0003800000 */
.L_x_137:
[----:B------:R-:W1:Y:S01]  /*57b0*/  SYNCS.PHASECHK.TRANS64.TRYWAIT P0, [R8+URZ], R5 ;  /* 0x00000005080075a7 */ /* 0x000e62000800017f */
[----:B------:R-:W-:-:S05]  /*57c0*/  VIADD R0, R3, 0x1 ;  /* 0x0000000103007836 */ /* 0x000fca0000000000 */
[----:B------:R-:W-:-:S04]  /*57d0*/  ISETP.NE.AND P1, PT, R0, 0x9, PT ;  /* 0x000000090000780c */ /* 0x000fc80003f25270 */
[----:B------:R-:W-:Y:S02]  /*57e0*/  SEL R3, RZ, 0x1, P1 ;  /* 0x00000001ff037807 */ /* 0x000fe40000800000 */
[----:B0-----:R-:W-:Y:S02]  /*57f0*/  SEL R7, R0, RZ, P1 ;  /* 0x000000ff00077207 */ /* 0x001fe40000800000 */
[----:B------:R-:W-:-:S03]  /*5800*/  LOP3.LUT R6, R6, R3, RZ, 0x3c, !PT ;  /* 0x0000000306067212 */ /* 0x000fc600078e3cff */
[----:B------:R-:W-:Y:S01]  /*5810*/  IMAD R9, R7, 0x8, R2 ;  /* 0x0000000807097824 */ /* 0x000fe200078e0202 */
[----:B------:R-:W-:Y:S01]  /*5820*/  SHF.L.U32 R4, R6, 0x1f, RZ ;  /* 0x0000001f06047819 */ /* 0x000fe200000006ff */
[----:B-1----:R-:W-:Y:S06]  /*5830*/  @!P0 BRA `(.L_x_122) ;  /* 0x0000000400808947 */ /* 0x002fec0003800000 */
.L_x_138:
[----:B------:R-:W1:Y:S01]  /*5840*/  SYNCS.PHASECHK.TRANS64.TRYWAIT P0, [R9+URZ], R4 ;  /* 0x00000004090075a7 */ /* 0x000e62000800017f */
[----:B------:R-:W-:-:S05]  /*5850*/  VIADD R0, R7, 0x1 ;  /* 0x0000000107007836 */ /* 0x000fca0000000000 */
[----:B------:R-:W-:-:S04]  /*5860*/  ISETP.NE.AND P1, PT, R0, 0x9, PT ;  /* 0x000000090000780c */ /* 0x000fc80003f25270 */
[----:B------:R-:W-:Y:S02]  /*5870*/  SEL R3, RZ, 0x1, P1 ;  /* 0x00000001ff037807 */ /* 0x000fe40000800000 */
[----:B------:R-:W-:Y:S02]  /*5880*/  SEL R7, R0, RZ, P1 ;  /* 0x000000ff00077207 */ /* 0x000fe40000800000 */
[----:B------:R-:W-:-:S03]  /*5890*/  LOP3.LUT R6, R6, R3, RZ, 0x3c, !PT ;  /* 0x0000000306067212 */ /* 0x000fc600078e3cff */
[----:B0-----:R-:W-:Y:S01]  /*58a0*/  IMAD R8, R7, 0x8, R2 ;  /* 0x0000000807087824 */ /* 0x001fe200078e0202 */
[----:B------:R-:W-:Y:S01]  /*58b0*/  SHF.L.U32 R5, R6, 0x1f, RZ ;  /* 0x0000001f06057819 */ /* 0x000fe200000006ff */
[----:B-1----:R-:W-:Y:S06]  /*58c0*/  @!P0 BRA `(.L_x_123) ;  /* 0x0000000400708947 */ /* 0x002fec0003800000 */
.L_x_139:
        /* <DEDUP_REMOVED lines=9> */
.L_x_140:
        /* <DEDUP_REMOVED lines=9> */
.L_x_141:
        /* <DEDUP_REMOVED lines=9> */
.L_x_142:
[----:B------:R-:W1:Y:S01]  /*5a80*/  SYNCS.PHASECHK.TRANS64.TRYWAIT P0, [R9+URZ], R4 ;  /* 0x00000004090075a7 */ /* 0x000e62000800017f */
[----:B------:R-:W-:-:S05]  /*5a90*/  VIADD R0, R7, 0x1 ;  /* 0x0000000107007836 */ /* 0x000fca0000000000 */
[----:B------:R-:W-:-:S04]  /*5aa0*/  ISETP.NE.AND P1, PT, R0, 0x9, PT ;  /* 0x000000090000780c */ /* 0x000fc80003f25270 */
[----:B------:R-:W-:Y:S02]  /*5ab0*/  SEL R3, RZ, 0x1, P1 ;  /* 0x00000001ff037807 */ /* 0x000fe40000800000 */
[----:B------:R-:W-:Y:S02]  /*5ac0*/  SEL R7, R0, RZ, P1 ;  /* 0x000000ff00077207 */ /* 0x000fe40000800000 */
[----:B------:R-:W-:-:S03]  /*5ad0*/  LOP3.LUT R11, R6, R3, RZ, 0x3c, !PT ;  /* 0x00000003060b7212 */ /* 0x000fc600078e3cff */
[----:B------:R-:W-:Y:S01]  /*5ae0*/  IMAD R6, R7, 0x8, R2 ;  /* 0x0000000807067824 */ /* 0x000fe200078e0202 */
[----:B0-----:R-:W-:Y:S01]  /*5af0*/  SHF.L.U32 R5, R11, 0x1f, RZ ;  /* 0x0000001f0b057819 */ /* 0x001fe200000006ff */
[----:B-1----:R-:W-:Y:S06]  /*5b00*/  @!P0 BRA `(.L_x_127) ;  /* 0x0000000400308947 */ /* 0x002fec0003800000 */
.L_x_143:
[----:B------:R-:W1:Y:S01]  /*5b10*/  SYNCS.PHASECHK.TRANS64.TRYWAIT P0, [R6+URZ], R5 ;  /* 0x00000005060075a7 */ /* 0x000e62000800017f */
[----:B------:R-:W-:-:S05]  /*5b20*/  VIADD R0, R7, 0x1 ;  /* 0x0000000107007836 */ /* 0x000fca0000000000 */
[----:B------:R-:W-:-:S04]  /*5b30*/  ISETP.NE.AND P1, PT, R0, 0x9, PT ;  /* 0x000000090000780c */ /* 0x000fc80003f25270 */
[----:B0-----:R-:W-:Y:S02]  /*5b40*/  SEL R4, RZ, 0x1, P1 ;  /* 0x00000001ff047807 */ /* 0x001fe40000800000 */
[----:B------:R-:W-:Y:S02]  /*5b50*/  SEL R3, R0, RZ, P1 ;  /* 0x000000ff00037207 */ /* 0x000fe40000800000 */
[----:B------:R-:W-:Y:S01]  /*5b60*/  LOP3.LUT R0, R11, R4, RZ, 0x3c, !PT ;  /* 0x000000040b007212 */ /* 0x000fe200078e3cff */
[----:B-1----:R-:W-:Y:S06]  /*5b70*/  @!P0 BRA `(.L_x_128) ;  /* 0x0000000400288947 */ /* 0x002fec0003800000 */
.L_x_144:
[----:B------:R-:W-:Y:S01]  /*5b80*/  IMAD R3, R3, 0x8, R2 ;  /* 0x0000000803037824 */ /* 0x000fe200078e0202 */
[----:B------:R-:W-:-:S07]  /*5b90*/  SHF.L.U32 R0, R0, 0x1f, RZ ;  /* 0x0000001f00007819 */ /* 0x000fce00000006ff */
.L_x_129:
[----:B-1----:R1:W2:Y:S02]  /*5ba0*/  SYNCS.PHASECHK.TRANS64.TRYWAIT P0, [R3+URZ], R0 ;  /* 0x00000000030075a7 */ /* 0x0022a4000800017f */
[----:B--2---:R-:W-:Y:S05]  /*5bb0*/  @!P0 NANOSLEEP.SYNCS 0x989680 ;  /* 0x009896800000895d */ /* 0x004fea0003900000 */
[----:B------:R-:W2:Y:S02]  /*5bc0*/  @!P0 SYNCS.PHASECHK.TRANS64 P0, [R3+URZ], R0 ;  /* 0x00000000030085a7 */ /* 0x000ea4000800007f */
[----:B--2---:R-:W-:Y:S05]  /*5bd0*/  @!P0 BRA `(.L_x_129) ;  /* 0xfffffffc00f08947 */ /* 0x004fea000383ffff */
.L_x_119:
[----:B------:R-:W-:Y:S05]  /*5be0*/  BSYNC B0 ;  /* 0x0000000000007941 */ /* 0x000fea0003800000 */
.L_x_118:
[----:B------:R-:W-:Y:S05]  /*5bf0*/  EXIT ;  /* 0x000000000000794d */ /* 0x000fea0003800000 */
.L_x_22:
[----:B---3--:R3:W4:Y:S02]  /*5c00*/  SYNCS.PHASECHK.TRANS64.TRYWAIT P1, [R3+URZ], R0 ;  /* 0x00000000030075a7 */ /* 0x008724000802017f */
[----:B----4-:R-:W-:Y:S05]  /*5c10*/  @!P1 NANOSLEEP.SYNCS 0x989680 ;  /* 0x009896800000995d */ /* 0x010fea0003900000 */
[----:B------:R-:W4:Y:S02]  /*5c20*/  @!P1 SYNCS.PHASECHK.TRANS64 P1, [R3+URZ], R0 ;  /* 0x00000000030095a7 */ /* 0x000f24000802007f */
[----:B----4-:R-:W-:Y:S05]  /*5c30*/  @!P1 BRA `(.L_x_22) ;  /* 0xfffffffc00f09947 */ /* 0x010fea000383ffff */
[----:B------:R-:W-:Y:S05]  /*5c40*/  BRA `(.L_x_21) ;  /* 0xffffffb800487947 */ /* 0x000fea000383ffff */
.L_x_27:
[----:B-1----:R1:W2:Y:S02]  /*5c50*/  SYNCS.PHASECHK.TRANS64.TRYWAIT P1, [R5+URZ], R4 ;  /* 0x00000004050075a7 */ /* 0x0022a4000802017f */
[----:B--2---:R-:W-:Y:S05]  /*5c60*/  @!P1 NANOSLEEP.SYNCS 0x989680 ;  /* 0x009896800000995d */ /* 0x004fea0003900000 */
[----:B------:R-:W2:Y:S02]  /*5c70*/  @!P1 SYNCS.PHASECHK.TRANS64 P1, [R5+URZ], R4 ;  /* 0x00000004050095a7 */ /* 0x000ea4000802007f */
[----:B--2---:R-:W-:Y:S05]  /*5c80*/  @!P1 BRA `(.L_x_27) ;  /* 0xfffffffc00f09947 */ /* 0x004fea000383ffff */
[----:B------:R-:W-:Y:S05]  /*5c90*/  BRA `(.L_x_26) ;  /* 0xffffffbc00387947 */ /* 0x000fea000383ffff */
.L_x_106:
[----:B------:R-:W-:Y:S01]  /*5ca0*/  BSSY B1, `(.L_x_130) ;  /* 0x0000006000017945 */ /* 0x000fe20003800000 */
[----:B------:R-:W-:-:S07]  /*5cb0*/  IMAD.MOV.U32 R15, RZ, RZ, -0x1 ;  /* 0xffffffffff0f7424 */ /* 0x000fce00078e00ff */
[----:B------:R-:W-:Y:S05]  /*5cc0*/  WARPSYNC.COLLECTIVE R15, `(.L_x_131) ;  /* 0x000000000f0c7348 */ /* 0x000fea0003c00000 */
[----:B------:R-:W-:Y:S02]  /*5cd0*/  ELECT P6, UR62, PT ;  /* 0x00000000003e782f */ /* 0x000fe400038c0000 */
[----:B------:R-:W-:Y:S01]  /*5ce0*/  MOV R14, UR62 ;  /* 0x0000003e000e7c02 */ /* 0x000fe20008000f00 */
[----:B------:R-:W-:Y:S10]  /*5cf0*/  ENDCOLLECTIVE ;  /* 0x000000000000791b */ /* 0x000ff40003800000 */
.L_x_131:
[----:B------:R-:W-:Y:S05]  /*5d00*/  BSYNC B1 ;  /* 0x0000000000017941 */ /* 0x000fea0003800000 */
.L_x_130:
[----:B------:R-:W-:Y:S05]  /*5d10*/  BRA `(.L_x_132) ;  /* 0xffffffec00847947 */ /* 0x000fea000383ffff */
.L_x_109:
[----:B0-----:R0:W1:Y:S02]  /*5d20*/  SYNCS.PHASECHK.TRANS64.TRYWAIT P0, [R20+URZ+0x48], R7 ;  /* 0x00004807140075a7 */ /* 0x001064000800017f */
[----:B-1----:R-:W-:Y:S05]  /*5d30*/  @!P0 NANOSLEEP.SYNCS 0x989680 ;  /* 0x009896800000895d */ /* 0x002fea0003900000 */
[----:B------:R-:W1:Y:S02]  /*5d40*/  @!P0 SYNCS.PHASECHK.TRANS64 P0, [R20+URZ+0x48], R7 ;  /* 0x00004807140085a7 */ /* 0x000e64000800007f */
[----:B-1----:R-:W-:Y:S05]  /*5d50*/  @!P0 BRA `(.L_x_109) ;  /* 0xfffffffc00f08947 */ /* 0x002fea000383ffff */
[----:B------:R-:W-:Y:S05]  /*5d60*/  BRA `(.L_x_133) ;  /* 0xffffffec00c47947 */ /* 0x000fea000383ffff */
.L_x_117:
[----:B------:R-:W-:Y:S01]  /*5d70*/  BSSY B0, `(.L_x_134) ;  /* 0x0000006000007945 */ /* 0x000fe20003800000 */
[----:B------:R-:W-:-:S07]  /*5d80*/  IMAD.MOV.U32 R15, RZ, RZ, -0x1 ;  /* 0xffffffffff0f7424 */ /* 0x000fce00078e00ff */
[----:B------:R-:W-:Y:S05]  /*5d90*/  WARPSYNC.COLLECTIVE R15, `(.L_x_135) ;  /* 0x000000000f0c7348 */ /* 0x000fea0003c00000 */
[----:B------:R-:W-:Y:S02]  /*5da0*/  ELECT P6, UR62, PT ;  /* 0x00000000003e782f */ /* 0x000fe400038c0000 */
[----:B------:R-:W-:Y:S01]  /*5db0*/  MOV R14, UR62 ;  /* 0x0000003e000e7c02 */ /* 0x000fe20008000f00 */
[----:B------:R-:W-:Y:S10]  /*5dc0*/  ENDCOLLECTIVE ;  /* 0x000000000000791b */ /* 0x000ff40003800000 */
.L_x_135:
[----:B------:R-:W-:Y:S05]  /*5dd0*/  BSYNC B0 ;  /* 0x0000000000007941 */ /* 0x000fea0003800000 */
.L_x_134:
[----:B------:R-:W-:Y:S05]  /*5de0*/  BRA `(.L_x_136) ;  /* 0xfffffff8001c7947 */ /* 0x000fea000383ffff */
.L_x_121:
[----:B0-----:R0:W1:Y:S02]  /*5df0*/  SYNCS.PHASECHK.TRANS64.TRYWAIT P0, [R7+URZ], R4 ;  /* 0x00000004070075a7 */ /* 0x001064000800017f */
[----:B-1----:R-:W-:Y:S05]  /*5e00*/  @!P0 NANOSLEEP.SYNCS 0x989680 ;  /* 0x009896800000895d */ /* 0x002fea0003900000 */
[----:B------:R-:W1:Y:S02]  /*5e10*/  @!P0 SYNCS.PHASECHK.TRANS64 P0, [R7+URZ], R4 ;  /* 0x00000004070085a7 */ /* 0x000e64000800007f */
[----:B-1----:R-:W-:Y:S05]  /*5e20*/  @!P0 BRA `(.L_x_121) ;  /* 0xfffffffc00f08947 */ /* 0x002fea000383ffff */
[----:B------:R-:W-:Y:S05]  /*5e30*/  BRA `(.L_x_137) ;  /* 0xfffffff8005c7947 */ /* 0x000fea000383ffff */
.L_x_122:
[----:B0-----:R0:W1:Y:S02]  /*5e40*/  SYNCS.PHASECHK.TRANS64.TRYWAIT P0, [R8+URZ], R5 ;  /* 0x00000005080075a7 */ /* 0x001064000800017f */
[----:B-1----:R-:W-:Y:S05]  /*5e50*/  @!P0 NANOSLEEP.SYNCS 0x989680 ;  /* 0x009896800000895d */ /* 0x002fea0003900000 */
[----:B------:R-:W1:Y:S02]  /*5e60*/  @!P0 SYNCS.PHASECHK.TRANS64 P0, [R8+URZ], R5 ;  /* 0x00000005080085a7 */ /* 0x000e64000800007f */
[----:B-1----:R-:W-:Y:S05]  /*5e70*/  @!P0 BRA `(.L_x_122) ;  /* 0xfffffffc00f08947 */ /* 0x002fea000383ffff */
[----:B------:R-:W-:Y:S05]  /*5e80*/  BRA `(.L_x_138) ;  /* 0xfffffff8006c7947 */ /* 0x000fea000383ffff */
.L_x_123:
[----:B0-----:R0:W1:Y:S02]  /*5e90*/  SYNCS.PHASECHK.TRANS64.TRYWAIT P0, [R9+URZ], R4 ;  /* 0x00000004090075a7 */ /* 0x001064000800017f */
[----:B-1----:R-:W-:Y:S05]  /*5ea0*/  @!P0 NANOSLEEP.SYNCS 0x989680 ;  /* 0x009896800000895d */ /* 0x002fea0003900000 */
[----:B------:R-:W1:Y:S02]  /*5eb0*/  @!P0 SYNCS.PHASECHK.TRANS64 P0, [R9+URZ], R4 ;  /* 0x00000004090085a7 */ /* 0x000e64000800007f */
[----:B-1----:R-:W-:Y:S05]  /*5ec0*/  @!P0 BRA `(.L_x_123) ;  /* 0xfffffffc00f08947 */ /* 0x002fea000383ffff */
[----:B------:R-:W-:Y:S05]  /*5ed0*/  BRA `(.L_x_139) ;  /* 0xfffffff8007c7947 */ /* 0x000fea000383ffff */
.L_x_124:
[----:B0-----:R0:W1:Y:S02]  /*5ee0*/  SYNCS.PHASECHK.TRANS64.TRYWAIT P0, [R8+URZ], R5 ;  /* 0x00000005080075a7 */ /* 0x001064000800017f */
[----:B-1----:R-:W-:Y:S05]  /*5ef0*/  @!P0 NANOSLEEP.SYNCS 0x989680 ;  /* 0x009896800000895d */ /* 0x002fea0003900000 */
[----:B------:R-:W1:Y:S02]  /*5f00*/  @!P0 SYNCS.PHASECHK.TRANS64 P0, [R8+URZ], R5 ;  /* 0x00000005080085a7 */ /* 0x000e64000800007f */
[----:B-1----:R-:W-:Y:S05]  /*5f10*/  @!P0 BRA `(.L_x_124) ;  /* 0xfffffffc00f08947 */ /* 0x002fea000383ffff */
[----:B------:R-:W-:Y:S05]  /*5f20*/  BRA `(.L_x_140) ;  /* 0xfffffff8008c7947 */ /* 0x000fea000383ffff */
.L_x_125:
[----:B0-----:R0:W1:Y:S02]  /*5f30*/  SYNCS.PHASECHK.TRANS64.TRYWAIT P0, [R9+URZ], R4 ;  /* 0x00000004090075a7 */ /* 0x001064000800017f */
[----:B-1----:R-:W-:Y:S05]  /*5f40*/  @!P0 NANOSLEEP.SYNCS 0x989680 ;  /* 0x009896800000895d */ /* 0x002fea0003900000 */
[----:B------:R-:W1:Y:S02]  /*5f50*/  @!P0 SYNCS.PHASECHK.TRANS64 P0, [R9+URZ], R4 ;  /* 0x00000004090085a7 */ /* 0x000e64000800007f */
[----:B-1----:R-:W-:Y:S05]  /*5f60*/  @!P0 BRA `(.L_x_125) ;  /* 0xfffffffc00f08947 */ /* 0x002fea000383ffff */
[----:B------:R-:W-:Y:S05]  /*5f70*/  BRA `(.L_x_141) ;  /* 0xfffffff8009c7947 */ /* 0x000fea000383ffff */
.L_x_126:
[----:B0-----:R0:W1:Y:S02]  /*5f80*/  SYNCS.PHASECHK.TRANS64.TRYWAIT P0, [R8+URZ], R5 ;  /* 0x00000005080075a7 */ /* 0x001064000800017f */
[----:B-1----:R-:W-:Y:S05]  /*5f90*/  @!P0 NANOSLEEP.SYNCS 0x989680 ;  /* 0x009896800000895d */ /* 0x002fea0003900000 */
[----:B------:R-:W1:Y:S02]  /*5fa0*/  @!P0 SYNCS.PHASECHK.TRANS64 P0, [R8+URZ], R5 ;  /* 0x00000005080085a7 */ /* 0x000e64000800007f */
[----:B-1----:R-:W-:Y:S05]  /*5fb0*/  @!P0 BRA `(.L_x_126) ;  /* 0xfffffffc00f08947 */ /* 0x002fea000383ffff */
[----:B------:R-:W-:Y:S05]  /*5fc0*/  BRA `(.L_x_142) ;  /* 0xfffffff800ac7947 */ /* 0x000fea000383ffff */
.L_x_127:
[----:B0-----:R0:W1:Y:S02]  /*5fd0*/  SYNCS.PHASECHK.TRANS64.TRYWAIT P0, [R9+URZ], R4 ;  /* 0x00000004090075a7 */ /* 0x001064000800017f */
[----:B-1----:R-:W-:Y:S05]  /*5fe0*/  @!P0 NANOSLEEP.SYNCS 0x989680 ;  /* 0x009896800000895d */ /* 0x002fea0003900000 */
[----:B------:R-:W1:Y:S02]  /*5ff0*/  @!P0 SYNCS.PHASECHK.TRANS64 P0, [R9+URZ], R4 ;  /* 0x00000004090085a7 */ /* 0x000e64000800007f */
[----:B-1----:R-:W-:Y:S05]  /*6000*/  @!P0 BRA `(.L_x_127) ;  /* 0xfffffffc00f08947 */ /* 0x002fea000383ffff */
[----:B------:R-:W-:Y:S05]  /*6010*/  BRA `(.L_x_143) ;  /* 0xfffffff800bc7947 */ /* 0x000fea000383ffff */
.L_x_128:
[----:B0-----:R0:W1:Y:S02]  /*6020*/  SYNCS.PHASECHK.TRANS64.TRYWAIT P0, [R6+URZ], R5 ;  /* 0x00000005060075a7 */ /* 0x001064000800017f */
[----:B-1----:R-:W-:Y:S05]  /*6030*/  @!P0 NANOSLEEP.SYNCS 0x989680 ;  /* 0x009896800000895d */ /* 0x002fea0003900000 */
[----:B------:R-:W1:Y:S02]  /*6040*/  @!P0 SYNCS.PHASECHK.TRANS64 P0, [R6+URZ], R5 ;  /* 0x00000005060085a7 */ /* 0x000e64000800007f */
[----:B-1----:R-:W-:Y:S05]  /*6050*/  @!P0 BRA `(.L_x_128) ;  /* 0xfffffffc00f08947 */ /* 0x002fea000383ffff */
[----:B------:R-:W-:Y:S05]  /*6060*/  BRA `(.L_x_144) ;  /* 0xfffffff800c47947 */ /* 0x000fea000383ffff */
.L_x_145:
[----:B------:R-:W-:-:S00]  /*6070*/  BRA `(.L_x_145) ;  /* 0xfffffffc00fc7947 */ /* 0x000fc0000383ffff */
[----:B------:R-:W-:-:S00]  /*6080*/  NOP ;  /* 0x0000000000007918 */ /* 0x000fc00000000000 */
[----:B------:R-:W-:-:S00]  /*6090*/  NOP ;  /* 0x0000000000007918 */ /* 0x000fc00000000000 */
[----:B------:R-:W-:-:S00]  /*60a0*/  NOP ;  /* 0x0000000000007918 */ /* 0x000fc00000000000 */
[----:B------:R-:W-:-:S00]  /*60b0*/  NOP ;  /* 0x0000000000007918 */ /* 0x000fc00000000000 */
[----:B------:R-:W-:-:S00]  /*60c0*/  NOP ;  /* 0x0000000000007918 */ /* 0x000fc00000000000 */
[----:B------:R-:W-:-:S00]  /*60d0*/  NOP ;  /* 0x0000000000007918 */ /* 0x000fc00000000000 */
[----:B------:R-:W-:-:S00]  /*60e0*/  NOP ;  /* 0x0000000000007918 */ /* 0x000fc00000000000 */
[----:B------:R-:W-:-:S00]  /*60f0*/  NOP ;  /* 0x0000000000007918 */ /* 0x000fc00000000000 */
.L_x_146:


//--------------------- .nv.global.init           --------------------------
	.section	.nv.global.init,"aw",@progbits
.nv.global.init:
	.type		$str$22,@object
	.size		$str$22,($str$23 - $str$22)
$str$22:
        /*0000*/ 	.byte	0x6b, 0x5f, 0x74, 0x69, 0x6c, 0x65, 0x5f, 0x63, 0x6f, 0x75, 0x6e, 0x74, 0x20, 0x3e, 0x3d, 0x20
        /*0010*/ 	.byte	0x31, 0x00
	.type		$str$23,@object
	.size		$str$23,(__unnamed_1 - $str$23)
$str$23:
        /*0012*/ 	.byte	0x2f, 0x74, 0x6d, 0x70, 0x2f, 0x63, 0x75, 0x74, 0x6c, 0x61, 0x73, 0x73, 0x5f, 0x73, 0x77, 0x65
        /*0022*/ 	.byte	0x65, 0x70, 0x5f, 0x73, 0x72, 0x63, 0x2f, 0x69, 0x6e, 0x63, 0x6c, 0x75, 0x64, 0x65, 0x2f, 0x63
        /*0032*/ 	.byte	0x75, 0x74, 0x6c, 0x61, 0x73, 0x73, 0x2f, 0x67, 0x65, 0x6d, 0x6d, 0x2f, 0x63, 0x6f, 0x6c, 0x6c
        /*0042*/ 	.byte	0x65, 0x63, 0x74, 0x69, 0x76, 0x65, 0x2f, 0x73, 0x6d, 0x39, 0x30, 0x5f, 0x6d, 0x6d, 0x61, 0x5f
        /*0052*/ 	.byte	0x74, 0x6d, 0x61, 0x5f, 0x67, 0x6d, 0x6d, 0x61, 0x5f, 0x73, 0x73, 0x5f, 0x77, 0x61, 0x72, 0x70
        /*0062*/ 	.byte	0x73, 0x70, 0x65, 0x63, 0x69, 0x61, 0x6c, 0x69, 0x7a, 0x65, 0x64, 0x2e, 0x68, 0x70, 0x70, 0x00
	.type		__unnamed_1,@object
	.size		__unnamed_1,(.L_0 - __unnamed_1)
__unnamed_1:
        /*0072*/ 	.byte	0x76, 0x6f, 0x69, 0x64, 0x20, 0x63, 0x75, 0x74, 0x6c, 0x61, 0x73, 0x73, 0x3a, 0x3a, 0x67, 0x65
        /* <DEDUP_REMOVED lines=175> */
        /*0b72*/ 	.byte	0x69, 0x64, 0x65, 0x6e, 0x74, 0x69, 0x74, 0x79, 0x5d, 0x00
.L_0:


//--------------------- .nv.shared._ZN7cutlass13device_kernelINS_4gemm6kernel13GemmUniversalIN4cute5tupleIJiiiiEEENS1_10collective13CollectiveMmaINS1_34MainloopSm90TmaGmmaWarpSpecializedILi9ENS5_IJNS4_1CILi1EEENSA_ILi2EEESB_EEENS1_35KernelTmaWarpSpecializedCooperativeEEENS5_IJNSA_ILi128EEENSA_ILi64EEENSA_ILi32EEEEEEfNS5_IJlSB_lEEEfSK_NS4_8TiledMMAINS4_8MMA_AtomIJNS4_4SM904GMMA29MMA_64x64x8_F32TF32TF32_SS_TNILNSO_7ScaleInE1ELSQ_1EEEEEENS4_6LayoutINS5_IJSC_SB_SB_EEENS5_IJSB_NSA_ILi0EEESV_EEEEENS5_IJNS4_10UnderscoreESY_SY_EEEEENS4_23SM90_TMA_LOAD_MULTICASTENS4_14ComposedLayoutINS4_7SwizzleILi3ELi4ELi3EEENS4_18smem_ptr_flag_bitsILi32EEENST_INS5_IJNSA_ILi8EEESI_EEENS5_IJSI_SB_EEEEEEEvNS4_8identityENS4_13SM90_TMA_LOADES1B_vS1C_EENS_8epilogue10collective6detail29Sm90TmaWarpSpecializedAdapterINS1G_15DefaultEpilogueIfSK_SK_NS1F_6thread17LinearCombinationIfLi1EffLNS1K_9ScaleType4KindE0ELNS_15FloatRoundStyleE2EfEENS1_15EpilogueDefaultEEEEEvvEEEEvNT_6ParamsE --------------------------
	.section	.nv.shared._ZN7cutlass13device_kernelINS_4gemm6kernel13GemmUniversalIN4cute5tupleIJiiiiEEENS1_10collective13CollectiveMmaINS1_34MainloopSm90TmaGmmaWarpSpecializedILi9ENS5_IJNS4_1CILi1EEENSA_ILi2EEESB_EEENS1_35KernelTmaWarpSpecializedCooperativeEEENS5_IJNSA_ILi128EEENSA_ILi64EEENSA_ILi32EEEEEEfNS5_IJlSB_lEEEfSK_NS4_8TiledMMAINS4_8MMA_AtomIJNS4_4SM904GMMA29MMA_64x64x8_F32TF32TF32_SS_TNILNSO_7ScaleInE1ELSQ_1EEEEEENS4_6LayoutINS5_IJSC_SB_SB_EEENS5_IJSB_NSA_ILi0EEESV_EEEEENS5_IJNS4_10UnderscoreESY_SY_EEEEENS4_23SM90_TMA_LOAD_MULTICASTENS4_14ComposedLayoutINS4_7SwizzleILi3ELi4ELi3EEENS4_18smem_ptr_flag_bitsILi32EEENST_INS5_IJNSA_ILi8EEESI_EEENS5_IJSI_SB_EEEEEEEvNS4_8identityENS4_13SM90_TMA_LOADES1B_vS1C_EENS_8epilogue10collective6detail29Sm90TmaWarpSpecializedAdapterINS1G_15DefaultEpilogueIfSK_SK_NS1F_6thread17LinearCombinationIfLi1EffLNS1K_9ScaleType4KindE0ELNS_15FloatRoundStyleE2EfEENS1_15EpilogueDefaultEEEEEvvEEEEvNT_6ParamsE,"aw",@nobits
	.sectionflags	@""
	.align	16
	.zero		1024


//--------------------- .nv.shared.reserved.0     --------------------------
	.section	.nv.shared.reserved.0,"aw",@nobits
	.weak		__nv_reservedSMEM_offset_0_alias
	.size		__nv_reservedSMEM_offset_0_alias, 0, 0
	.other		__nv_reservedSMEM_offset_0_alias,@"STO_CUDA_RESERVED_SHARED STV_DEFAULT"
__nv_reservedSMEM_offset_0_alias:
	.zero		0


//--------------------- .nv.global                --------------------------
	.section	.nv.global,"aw",@nobits
.nv.global:
	.type		_ZN40_INTERNAL_76df3dc7_4_k_cu_791e1440_304094cute1_E,@object
	.size		_ZN40_INTERNAL_76df3dc7_4_k_cu_791e1440_304094cute1_E,(_ZN40_INTERNAL_76df3dc7_4_k_cu_791e1440_304094cuda3std3__45__cpo6cbeginE - _ZN40_INTERNAL_76df3dc7_4_k_cu_791e1440_304094cute1_E)
_ZN40_INTERNAL_76df3dc7_4_k_cu_791e1440_304094cute1_E:
	.zero		1
	.type		_ZN40_INTERNAL_76df3dc7_4_k_cu_791e1440_304094cuda3std3__45__cpo6cbeginE,@object
	.size		_ZN40_INTERNAL_76df3dc7_4_k_cu_791e1440_304094cuda3std3__45__cpo6cbeginE,(_ZN40_INTERNAL_76df3dc7_4_k_cu_791e1440_304094cuda3std3__48in_placeE - _ZN40_INTERNAL_76df3dc7_4_k_cu_791e1440_304094cuda3std3__45__cpo6cbeginE)
_ZN40_INTERNAL_76df3dc7_4_k_cu_791e1440_304094cuda3std3__45__cpo6cbeginE:
	.zero		1
	.type		_ZN40_INTERNAL_76df3dc7_4_k_cu_791e1440_304094cuda3std3__48in_placeE,@object
	.size		_ZN40_INTERNAL_76df3dc7_4_k_cu_791e1440_304094cuda3std3__48in_placeE,(_ZN40_INTERNAL_76df3dc7_4_k_cu_791e1440_304094cuda3std6ranges3__45__cpo9iter_moveE - _ZN40_INTERNAL_76df3dc7_4_k_cu_791e1440_304094cuda3std3__48in_placeE)
_ZN40_INTERNAL_76df3dc7_4_k_cu_791e1440_304094cuda3std3__48in_placeE:
	.zero		1
	.type		_ZN40_INTERNAL_76df3dc7_4_k_cu_791e1440_304094cuda3std6ranges3__45__cpo9iter_moveE,@object
	.size		_ZN40_INTERNAL_76df3dc7_4_k_cu_791e1440_304094cuda3std6ranges3__45__cpo9iter_moveE,(_ZN40_INTERNAL_76df3dc7_4_k_cu_791e1440_304094cuda3std3__45__cpo5beginE - _ZN40_INTERNAL_76df3dc7_4_k_cu_791e1440_304094cuda3std6ranges3__45__cpo9iter_moveE)
_ZN40_INTERNAL_76df3dc7_4_k_cu_791e1440_304094cuda3std6ranges3__45__cpo9iter_moveE:
	.zero		1
	.type		_ZN40_INTERNAL_76df3dc7_4_k_cu_791e1440_304094cuda3std3__45__cpo5beginE,@object
	.size		_ZN40_INTERNAL_76df3dc7_4_k_cu_791e1440_304094cuda3std3__45__cpo5beginE,(_ZN40_INTERNAL_76df3dc7_4_k_cu_791e1440_304094cuda3std3__442_GLOBAL__N__76df3dc7_4_k_cu_791e1440_304096ignoreE - _ZN40_INTERNAL_76df3dc7_4_k_cu_791e1440_304094cuda3std3__45__cpo5beginE)
_ZN40_INTERNAL_76df3dc7_4_k_cu_791e1440_304094cuda3std3__45__cpo5beginE:
	.zero		1
	.type		_ZN40_INTERNAL_76df3dc7_4_k_cu_791e1440_304094cuda3std3__442_GLOBAL__N__76df3dc7_4_k_cu_791e1440_304096ignoreE,@object
	.size		_ZN40_INTERNAL_76df3dc7_4_k_cu_791e1440_304094cuda3std3__442_GLOBAL__N__76df3dc7_4_k_cu_791e1440_304096ignoreE,(_ZN40_INTERNAL_76df3dc7_4_k_cu_791e1440_304094cute7productE - _ZN40_INTERNAL_76df3dc7_4_k_cu_791e1440_304094cuda3std3__442_GLOBAL__N__76df3dc7_4_k_cu_791e1440_304096ignoreE)
_ZN40_INTERNAL_76df3dc7_4_k_cu_791e1440_304094cuda3std3__442_GLOBAL__N__76df3dc7_4_k_cu_791e1440_304096ignoreE:
	.zero		1
	.type		_ZN40_INTERNAL_76df3dc7_4_k_cu_791e1440_304094cute7productE,@object
	.size		_ZN40_INTERNAL_76df3dc7_4_k_cu_791e1440_304094cute7productE,(_ZN40_INTERNAL_76df3dc7_4_k_cu_791e1440_304094cuda3std3__45__cpo3endE - _ZN40_INTERNAL_76df3dc7_4_k_cu_791e1440_304094cute7productE)
_ZN40_INTERNAL_76df3dc7_4_k_cu_791e1440_304094cute7productE:
	.zero		1
	.type		_ZN40_INTERNAL_76df3dc7_4_k_cu_791e1440_304094cuda3std3__45__cpo3endE,@object
	.size		_ZN40_INTERNAL_76df3dc7_4_k_cu_791e1440_304094cuda3std3__45__cpo3endE,(_ZN40_INTERNAL_76df3dc7_4_k_cu_791e1440_304094cuda3std3__419piecewise_constructE - _ZN40_INTERNAL_76df3dc7_4_k_cu_791e1440_304094cuda3std3__45__cpo3endE)
_ZN40_INTERNAL_76df3dc7_4_k_cu_791e1440_304094cuda3std3__45__cpo3endE:
	.zero		1
	.type		_ZN40_INTERNAL_76df3dc7_4_k_cu_791e1440_304094cuda3std3__419piecewise_constructE,@object
	.size		_ZN40_INTERNAL_76df3dc7_4_k_cu_791e1440_304094cuda3std3__419piecewise_constructE,(_ZN40_INTERNAL_76df3dc7_4_k_cu_791e1440_304094cuda3std3__45__cpo4cendE - _ZN40_INTERNAL_76df3dc7_4_k_cu_791e1440_304094cuda3std3__419piecewise_constructE)
_ZN40_INTERNAL_76df3dc7_4_k_cu_791e1440_304094cuda3std3__419piecewise_constructE:
	.zero		1
	.type		_ZN40_INTERNAL_76df3dc7_4_k_cu_791e1440_304094cuda3std3__45__cpo4cendE,@object
	.size		_ZN40_INTERNAL_76df3dc7_4_k_cu_791e1440_304094cuda3std3__45__cpo4cendE,(_ZN40_INTERNAL_76df3dc7_4_k_cu_791e1440_304094cuda3std6ranges3__45__cpo4swapE - _ZN40_INTERNAL_76df3dc7_4_k_cu_791e1440_304094cuda3std3__45__cpo4cendE)
_ZN40_INTERNAL_76df3dc7_4_k_cu_791e1440_304094cuda3std3__45__cpo4cendE:
	.zero		1
	.type		_ZN40_INTERNAL_76df3dc7_4_k_cu_791e1440_304094cuda3std6ranges3__45__cpo4swapE,@object
	.size		_ZN40_INTERNAL_76df3dc7_4_k_cu_791e1440_304094cuda3std6ranges3__45__cpo4swapE,(.L_8 - _ZN40_INTERNAL_76df3dc7_4_k_cu_791e1440_304094cuda3std6ranges3__45__cpo4swapE)
_ZN40_INTERNAL_76df3dc7_4_k_cu_791e1440_304094cuda3std6ranges3__45__cpo4swapE:
	.zero		1
.L_8:


//--------------------- .nv.constant0._ZN7cutlass13device_kernelINS_4gemm6kernel13GemmUniversalIN4cute5tupleIJiiiiEEENS1_10collective13CollectiveMmaINS1_34MainloopSm90TmaGmmaWarpSpecializedILi9ENS5_IJNS4_1CILi1EEENSA_ILi2EEESB_EEENS1_35KernelTmaWarpSpecializedCooperativeEEENS5_IJNSA_ILi128EEENSA_ILi64EEENSA_ILi32EEEEEEfNS5_IJlSB_lEEEfSK_NS4_8TiledMMAINS4_8MMA_AtomIJNS4_4SM904GMMA29MMA_64x64x8_F32TF32TF32_SS_TNILNSO_7ScaleInE1ELSQ_1EEEEEENS4_6LayoutINS5_IJSC_SB_SB_EEENS5_IJSB_NSA_ILi0EEESV_EEEEENS5_IJNS4_10UnderscoreESY_SY_EEEEENS4_23SM90_TMA_LOAD_MULTICASTENS4_14ComposedLayoutINS4_7SwizzleILi3ELi4ELi3EEENS4_18smem_ptr_flag_bitsILi32EEENST_INS5_IJNSA_ILi8EEESI_EEENS5_IJSI_SB_EEEEEEEvNS4_8identityENS4_13SM90_TMA_LOADES1B_vS1C_EENS_8epilogue10collective6detail29Sm90TmaWarpSpecializedAdapterINS1G_15DefaultEpilogueIfSK_SK_NS1F_6thread17LinearCombinationIfLi1EffLNS1K_9ScaleType4KindE0ELNS_15FloatRoundStyleE2EfEENS1_15EpilogueDefaultEEEEEvvEEEEvNT_6ParamsE --------------------------
	.section	.nv.constant0._ZN7cutlass13device_kernelINS_4gemm6kernel13GemmUniversalIN4cute5tupleIJiiiiEEENS1_10collective13CollectiveMmaINS1_34MainloopSm90TmaGmmaWarpSpecializedILi9ENS5_IJNS4_1CILi1EEENSA_ILi2EEESB_EEENS1_35KernelTmaWarpSpecializedCooperativeEEENS5_IJNSA_ILi128EEENSA_ILi64EEENSA_ILi32EEEEEEfNS5_IJlSB_lEEEfSK_NS4_8TiledMMAINS4_8MMA_AtomIJNS4_4SM904GMMA29MMA_64x64x8_F32TF32TF32_SS_TNILNSO_7ScaleInE1ELSQ_1EEEEEENS4_6LayoutINS5_IJSC_SB_SB_EEENS5_IJSB_NSA_ILi0EEESV_EEEEENS5_IJNS4_10UnderscoreESY_SY_EEEEENS4_23SM90_TMA_LOAD_MULTICASTENS4_14ComposedLayoutINS4_7SwizzleILi3ELi4ELi3EEENS4_18smem_ptr_flag_bitsILi32EEENST_INS5_IJNSA_ILi8EEESI_EEENS5_IJSI_SB_EEEEEEEvNS4_8identityENS4_13SM90_TMA_LOADES1B_vS1C_EENS_8epilogue10collective6detail29Sm90TmaWarpSpecializedAdapterINS1G_15DefaultEpilogueIfSK_SK_NS1F_6thread17LinearCombinationIfLi1EffLNS1K_9ScaleType4KindE0ELNS_15FloatRoundStyleE2EfEENS1_15EpilogueDefaultEEEEEvvEEEEvNT_6ParamsE,"a",@progbits
	.sectionflags	@""
	.align	4
.nv.constant0._ZN7cutlass13device_kernelINS_4gemm6kernel13GemmUniversalIN4cute5tupleIJiiiiEEENS1_10collective13CollectiveMmaINS1_34MainloopSm90TmaGmmaWarpSpecializedILi9ENS5_IJNS4_1CILi1EEENSA_ILi2EEESB_EEENS1_35KernelTmaWarpSpecializedCooperativeEEENS5_IJNSA_ILi128EEENSA_ILi64EEENSA_ILi32EEEEEEfNS5_IJlSB_lEEEfSK_NS4_8TiledMMAINS4_8MMA_AtomIJNS4_4SM904GMMA29MMA_64x64x8_F32TF32TF32_SS_TNILNSO_7ScaleInE1ELSQ_1EEEEEENS4_6LayoutINS5_IJSC_SB_SB_EEENS5_IJSB_NSA_ILi0EEESV_EEEEENS5_IJNS4_10UnderscoreESY_SY_EEEEENS4_23SM90_TMA_LOAD_MULTICASTENS4_14ComposedLayoutINS4_7SwizzleILi3ELi4ELi3EEENS4_18smem_ptr_flag_bitsILi32EEENST_INS5_IJNSA_ILi8EEESI_EEENS5_IJSI_SB_EEEEEEEvNS4_8identityENS4_13SM90_TMA_LOADES1B_vS1C_EENS_8epilogue10collective6detail29Sm90TmaWarpSpecializedAdapterINS1G_15DefaultEpilogueIfSK_SK_NS1F_6thread17LinearCombinationIfLi1EffLNS1K_9ScaleType4KindE0ELNS_15FloatRoundStyleE2EfEENS1_15EpilogueDefaultEEEEEvvEEEEvNT_6ParamsE:
	.zero		1664


//--------------------- SYMBOLS --------------------------

	.type		.nv.reservedSmem.offset0,@object
	.size		.nv.reservedSmem.offset0,0x4
	.type		__assertfail,@function
